//
// Generated by NVIDIA NVVM Compiler
//
// Compiler Build ID: CL-36424714
// Cuda compilation tools, release 13.0, V13.0.88
// Based on NVVM 20.0.0
//

.version 9.0
.target sm_100
.address_size 64

	// .globl	_Z8bgr2grayPfS_ii

.visible .entry _Z8bgr2grayPfS_ii(
	.param .u64 .ptr .align 1 _Z8bgr2grayPfS_ii_param_0,
	.param .u64 .ptr .align 1 _Z8bgr2grayPfS_ii_param_1,
	.param .u32 _Z8bgr2grayPfS_ii_param_2,
	.param .u32 _Z8bgr2grayPfS_ii_param_3
)
{
	.reg .pred 	%p<4>;
	.reg .b32 	%r<15>;
	.reg .b32 	%f<5>;
	.reg .b64 	%rd<9>;
	.reg .b64 	%fd<7>;

	ld.param.u64 	%rd1, [_Z8bgr2grayPfS_ii_param_0];
	ld.param.u64 	%rd2, [_Z8bgr2grayPfS_ii_param_1];
	ld.param.u32 	%r3, [_Z8bgr2grayPfS_ii_param_2];
	ld.param.u32 	%r4, [_Z8bgr2grayPfS_ii_param_3];
	mov.u32 	%r6, %ctaid.x;
	mov.u32 	%r7, %ntid.x;
	mov.u32 	%r8, %tid.x;
	mad.lo.s32 	%r1, %r6, %r7, %r8;
	mov.u32 	%r9, %ctaid.y;
	mov.u32 	%r10, %ntid.y;
	mov.u32 	%r11, %tid.y;
	mad.lo.s32 	%r12, %r9, %r10, %r11;
	setp.ge.s32 	%p1, %r1, %r3;
	setp.ge.s32 	%p2, %r12, %r4;
	or.pred  	%p3, %p1, %p2;
	@%p3 bra 	$L__BB0_2;
	cvta.to.global.u64 	%rd3, %rd2;
	cvta.to.global.u64 	%rd4, %rd1;
	mad.lo.s32 	%r13, %r3, %r12, %r1;
	mul.lo.s32 	%r14, %r13, 3;
	mul.wide.s32 	%rd5, %r14, 4;
	add.s64 	%rd6, %rd3, %rd5;
	ld.global.f32 	%f1, [%rd6];
	cvt.f64.f32 	%fd1, %f1;
	ld.global.f32 	%f2, [%rd6+4];
	cvt.f64.f32 	%fd2, %f2;
	mul.f64 	%fd3, %fd2, 0d3FE2C8B439581062;
	fma.rn.f64 	%fd4, %fd1, 0d3FD322D0E5604189, %fd3;
	ld.global.f32 	%f3, [%rd6+8];
	cvt.f64.f32 	%fd5, %f3;
	fma.rn.f64 	%fd6, %fd5, 0d3FBD2F1A9FBE76C9, %fd4;
	cvt.rn.f32.f64 	%f4, %fd6;
	mul.wide.s32 	%rd7, %r13, 4;
	add.s64 	%rd8, %rd4, %rd7;
	st.global.f32 	[%rd8], %f4;
$L__BB0_2:
	ret;

}
	// .globl	_Z9sobel_absPfS_ii
.visible .entry _Z9sobel_absPfS_ii(
	.param .u64 .ptr .align 1 _Z9sobel_absPfS_ii_param_0,
	.param .u64 .ptr .align 1 _Z9sobel_absPfS_ii_param_1,
	.param .u32 _Z9sobel_absPfS_ii_param_2,
	.param .u32 _Z9sobel_absPfS_ii_param_3
)
{
	.reg .pred 	%p<14>;
	.reg .b32 	%r<19>;
	.reg .b32 	%f<40>;
	.reg .b64 	%rd<18>;

	ld.param.u64 	%rd5, [_Z9sobel_absPfS_ii_param_0];
	ld.param.u64 	%rd6, [_Z9sobel_absPfS_ii_param_1];
	ld.param.u32 	%r5, [_Z9sobel_absPfS_ii_param_2];
	ld.param.u32 	%r7, [_Z9sobel_absPfS_ii_param_3];
	cvta.to.global.u64 	%rd1, %rd6;
	mov.u32 	%r8, %ctaid.x;
	mov.u32 	%r9, %ntid.x;
	mov.u32 	%r10, %tid.x;
	mad.lo.s32 	%r1, %r8, %r9, %r10;
	mov.u32 	%r11, %ctaid.y;
	mov.u32 	%r12, %ntid.y;
	mov.u32 	%r13, %tid.y;
	mad.lo.s32 	%r14, %r11, %r12, %r13;
	setp.ge.s32 	%p1, %r1, %r5;
	setp.ge.s32 	%p2, %r14, %r7;
	or.pred  	%p3, %p1, %p2;
	@%p3 bra 	$L__BB1_12;
	mad.lo.s32 	%r3, %r5, %r14, %r1;
	setp.eq.s32 	%p4, %r1, 0;
	add.s32 	%r4, %r5, -1;
	setp.eq.s32 	%p5, %r1, %r4;
	or.pred  	%p6, %p4, %p5;
	mov.f32 	%f37, 0f00000000;
	@%p6 bra 	$L__BB1_6;
	mul.wide.s32 	%rd7, %r3, 4;
	add.s64 	%rd2, %rd1, %rd7;
	ld.global.f32 	%f12, [%rd2+-4];
	add.f32 	%f13, %f12, %f12;
	ld.global.f32 	%f14, [%rd2+4];
	add.f32 	%f15, %f14, %f14;
	sub.f32 	%f37, %f15, %f13;
	setp.eq.s32 	%p7, %r14, 0;
	@%p7 bra 	$L__BB1_4;
	mul.wide.s32 	%rd8, %r5, 4;
	xor.b64  	%rd9, %rd8, -4;
	add.s64 	%rd10, %rd2, %rd9;
	ld.global.f32 	%f16, [%rd10];
	ld.global.f32 	%f17, [%rd10+8];
	sub.f32 	%f18, %f17, %f16;
	add.f32 	%f37, %f37, %f18;
$L__BB1_4:
	add.s32 	%r15, %r7, -1;
	setp.eq.s32 	%p8, %r14, %r15;
	@%p8 bra 	$L__BB1_6;
	mul.wide.s32 	%rd11, %r5, 4;
	add.s64 	%rd12, %rd2, %rd11;
	ld.global.f32 	%f19, [%rd12+-4];
	ld.global.f32 	%f20, [%rd12+4];
	sub.f32 	%f21, %f20, %f19;
	add.f32 	%f37, %f37, %f21;
$L__BB1_6:
	setp.eq.s32 	%p9, %r14, 0;
	add.s32 	%r16, %r7, -1;
	setp.eq.s32 	%p10, %r14, %r16;
	or.pred  	%p11, %p9, %p10;
	mov.f32 	%f39, 0f00000000;
	@%p11 bra 	$L__BB1_11;
	setp.eq.s32 	%p12, %r1, 0;
	sub.s32 	%r17, %r3, %r5;
	mul.wide.s32 	%rd13, %r17, 4;
	add.s64 	%rd3, %rd1, %rd13;
	ld.global.f32 	%f23, [%rd3];
	add.f32 	%f24, %f23, %f23;
	add.s32 	%r18, %r3, %r5;
	mul.wide.s32 	%rd14, %r18, 4;
	add.s64 	%rd4, %rd1, %rd14;
	ld.global.f32 	%f25, [%rd4];
	add.f32 	%f26, %f25, %f25;
	sub.f32 	%f39, %f26, %f24;
	@%p12 bra 	$L__BB1_9;
	ld.global.f32 	%f27, [%rd3+-4];
	ld.global.f32 	%f28, [%rd4+-4];
	sub.f32 	%f29, %f28, %f27;
	add.f32 	%f39, %f39, %f29;
$L__BB1_9:
	setp.eq.s32 	%p13, %r1, %r4;
	@%p13 bra 	$L__BB1_11;
	ld.global.f32 	%f30, [%rd3+4];
	ld.global.f32 	%f31, [%rd4+4];
	sub.f32 	%f32, %f31, %f30;
	add.f32 	%f39, %f39, %f32;
$L__BB1_11:
	mul.f32 	%f33, %f39, %f39;
	fma.rn.f32 	%f34, %f37, %f37, %f33;
	sqrt.rn.f32 	%f35, %f34;
	cvta.to.global.u64 	%rd15, %rd5;
	mul.wide.s32 	%rd16, %r3, 4;
	add.s64 	%rd17, %rd15, %rd16;
	st.global.f32 	[%rd17], %f35;
$L__BB1_12:
	ret;

}
	// .globl	_Z17min_energy_at_rowPfPiii
.visible .entry _Z17min_energy_at_rowPfPiii(
	.param .u64 .ptr .align 1 _Z17min_energy_at_rowPfPiii_param_0,
	.param .u64 .ptr .align 1 _Z17min_energy_at_rowPfPiii_param_1,
	.param .u32 _Z17min_energy_at_rowPfPiii_param_2,
	.param .u32 _Z17min_energy_at_rowPfPiii_param_3
)
{
	.reg .pred 	%p<6>;
	.reg .b32 	%r<18>;
	.reg .b32 	%f<8>;
	.reg .b64 	%rd<12>;

	ld.param.u64 	%rd1, [_Z17min_energy_at_rowPfPiii_param_0];
	ld.param.u64 	%rd2, [_Z17min_energy_at_rowPfPiii_param_1];
	ld.param.u32 	%r2, [_Z17min_energy_at_rowPfPiii_param_2];
	ld.param.u32 	%r3, [_Z17min_energy_at_rowPfPiii_param_3];
	mov.u32 	%r4, %tid.x;
	mov.u32 	%r5, %ctaid.x;
	mov.u32 	%r6, %ntid.x;
	mad.lo.s32 	%r1, %r5, %r6, %r4;
	setp.ge.s32 	%p1, %r1, %r2;
	@%p1 bra 	$L__BB2_2;
	cvta.to.global.u64 	%rd3, %rd1;
	cvta.to.global.u64 	%rd4, %rd2;
	setp.eq.s32 	%p2, %r1, 0;
	add.s32 	%r7, %r2, -1;
	setp.eq.s32 	%p3, %r1, %r7;
	selp.b32 	%r8, -2, -1, %p3;
	selp.b32 	%r9, 0, %r8, %p2;
	add.s32 	%r10, %r9, %r1;
	add.s32 	%r11, %r3, -1;
	mad.lo.s32 	%r12, %r11, %r2, %r10;
	mul.wide.s32 	%rd5, %r12, 4;
	add.s64 	%rd6, %rd3, %rd5;
	ld.global.f32 	%f1, [%rd6];
	ld.global.f32 	%f2, [%rd6+4];
	setp.lt.f32 	%p4, %f2, %f1;
	selp.u32 	%r13, 1, 0, %p4;
	selp.f32 	%f3, %f2, %f1, %p4;
	ld.global.f32 	%f4, [%rd6+8];
	setp.lt.f32 	%p5, %f4, %f3;
	selp.b32 	%r14, 2, %r13, %p5;
	add.s32 	%r15, %r14, %r10;
	mad.lo.s32 	%r16, %r3, %r2, %r1;
	shl.b32 	%r17, %r14, 2;
	cvt.u64.u32 	%rd7, %r17;
	add.s64 	%rd8, %rd6, %rd7;
	ld.global.f32 	%f5, [%rd8];
	mul.wide.s32 	%rd9, %r16, 4;
	add.s64 	%rd10, %rd3, %rd9;
	ld.global.f32 	%f6, [%rd10];
	add.f32 	%f7, %f5, %f6;
	st.global.f32 	[%rd10], %f7;
	add.s64 	%rd11, %rd4, %rd9;
	st.global.u32 	[%rd11], %r15;
$L__BB2_2:
	ret;

}
	// .globl	_Z13get_min_indexPfPiii
.visible .entry _Z13get_min_indexPfPiii(
	.param .u64 .ptr .align 1 _Z13get_min_indexPfPiii_param_0,
	.param .u64 .ptr .align 1 _Z13get_min_indexPfPiii_param_1,
	.param .u32 _Z13get_min_indexPfPiii_param_2,
	.param .u32 _Z13get_min_indexPfPiii_param_3
)
{
	.reg .pred 	%p<39>;
	.reg .b32 	%r<109>;
	.reg .b32 	%f<70>;
	.reg .b64 	%rd<24>;

	ld.param.u64 	%rd10, [_Z13get_min_indexPfPiii_param_0];
	ld.param.u64 	%rd9, [_Z13get_min_indexPfPiii_param_1];
	ld.param.u32 	%r33, [_Z13get_min_indexPfPiii_param_2];
	ld.param.u32 	%r35, [_Z13get_min_indexPfPiii_param_3];
	cvta.to.global.u64 	%rd1, %rd10;
	add.s32 	%r36, %r35, -1;
	mul.lo.s32 	%r1, %r36, %r33;
	setp.lt.s32 	%p1, %r33, 2;
	mov.b32 	%r108, 0;
	@%p1 bra 	$L__BB3_14;
	mul.wide.s32 	%rd11, %r1, 4;
	add.s64 	%rd2, %rd1, %rd11;
	ld.global.f32 	%f67, [%rd2];
	add.s32 	%r2, %r33, -1;
	add.s32 	%r40, %r33, -2;
	and.b32  	%r3, %r2, 15;
	setp.lt.u32 	%p2, %r40, 15;
	mov.b32 	%r108, 0;
	mov.b32 	%r100, 1;
	@%p2 bra 	$L__BB3_5;
	and.b32  	%r4, %r2, -16;
	add.s64 	%rd13, %rd11, %rd1;
	add.s64 	%rd22, %rd13, 32;
	mov.b32 	%r94, 0;
	mov.u32 	%r108, %r94;
$L__BB3_3:
	.pragma "nounroll";
	add.s32 	%r42, %r94, 1;
	ld.global.f32 	%f11, [%rd22+-28];
	setp.lt.f32 	%p3, %f11, %f67;
	selp.b32 	%r43, %r42, %r108, %p3;
	selp.f32 	%f12, %f11, %f67, %p3;
	ld.global.f32 	%f13, [%rd22+-24];
	setp.lt.f32 	%p4, %f13, %f12;
	add.s32 	%r44, %r94, 2;
	selp.b32 	%r45, %r44, %r43, %p4;
	selp.f32 	%f14, %f13, %f12, %p4;
	ld.global.f32 	%f15, [%rd22+-20];
	setp.lt.f32 	%p5, %f15, %f14;
	add.s32 	%r46, %r94, 3;
	selp.b32 	%r47, %r46, %r45, %p5;
	selp.f32 	%f16, %f15, %f14, %p5;
	ld.global.f32 	%f17, [%rd22+-16];
	setp.lt.f32 	%p6, %f17, %f16;
	add.s32 	%r48, %r94, 4;
	selp.b32 	%r49, %r48, %r47, %p6;
	selp.f32 	%f18, %f17, %f16, %p6;
	ld.global.f32 	%f19, [%rd22+-12];
	setp.lt.f32 	%p7, %f19, %f18;
	add.s32 	%r50, %r94, 5;
	selp.b32 	%r51, %r50, %r49, %p7;
	selp.f32 	%f20, %f19, %f18, %p7;
	ld.global.f32 	%f21, [%rd22+-8];
	setp.lt.f32 	%p8, %f21, %f20;
	add.s32 	%r52, %r94, 6;
	selp.b32 	%r53, %r52, %r51, %p8;
	selp.f32 	%f22, %f21, %f20, %p8;
	ld.global.f32 	%f23, [%rd22+-4];
	setp.lt.f32 	%p9, %f23, %f22;
	add.s32 	%r54, %r94, 7;
	selp.b32 	%r55, %r54, %r53, %p9;
	selp.f32 	%f24, %f23, %f22, %p9;
	ld.global.f32 	%f25, [%rd22];
	setp.lt.f32 	%p10, %f25, %f24;
	add.s32 	%r56, %r94, 8;
	selp.b32 	%r57, %r56, %r55, %p10;
	selp.f32 	%f26, %f25, %f24, %p10;
	ld.global.f32 	%f27, [%rd22+4];
	setp.lt.f32 	%p11, %f27, %f26;
	add.s32 	%r58, %r94, 9;
	selp.b32 	%r59, %r58, %r57, %p11;
	selp.f32 	%f28, %f27, %f26, %p11;
	ld.global.f32 	%f29, [%rd22+8];
	setp.lt.f32 	%p12, %f29, %f28;
	add.s32 	%r60, %r94, 10;
	selp.b32 	%r61, %r60, %r59, %p12;
	selp.f32 	%f30, %f29, %f28, %p12;
	ld.global.f32 	%f31, [%rd22+12];
	setp.lt.f32 	%p13, %f31, %f30;
	add.s32 	%r62, %r94, 11;
	selp.b32 	%r63, %r62, %r61, %p13;
	selp.f32 	%f32, %f31, %f30, %p13;
	ld.global.f32 	%f33, [%rd22+16];
	setp.lt.f32 	%p14, %f33, %f32;
	add.s32 	%r64, %r94, 12;
	selp.b32 	%r65, %r64, %r63, %p14;
	selp.f32 	%f34, %f33, %f32, %p14;
	ld.global.f32 	%f35, [%rd22+20];
	setp.lt.f32 	%p15, %f35, %f34;
	add.s32 	%r66, %r94, 13;
	selp.b32 	%r67, %r66, %r65, %p15;
	selp.f32 	%f36, %f35, %f34, %p15;
	ld.global.f32 	%f37, [%rd22+24];
	setp.lt.f32 	%p16, %f37, %f36;
	add.s32 	%r68, %r94, 14;
	selp.b32 	%r69, %r68, %r67, %p16;
	selp.f32 	%f38, %f37, %f36, %p16;
	ld.global.f32 	%f39, [%rd22+28];
	setp.lt.f32 	%p17, %f39, %f38;
	add.s32 	%r70, %r94, 15;
	selp.b32 	%r71, %r70, %r69, %p17;
	selp.f32 	%f40, %f39, %f38, %p17;
	ld.global.f32 	%f41, [%rd22+32];
	setp.lt.f32 	%p18, %f41, %f40;
	add.s32 	%r94, %r94, 16;
	selp.b32 	%r108, %r94, %r71, %p18;
	selp.f32 	%f67, %f41, %f40, %p18;
	add.s64 	%rd22, %rd22, 64;
	setp.ne.s32 	%p19, %r94, %r4;
	@%p19 bra 	$L__BB3_3;
	add.s32 	%r100, %r94, 1;
$L__BB3_5:
	setp.eq.s32 	%p20, %r3, 0;
	@%p20 bra 	$L__BB3_14;
	and.b32  	%r13, %r2, 7;
	setp.lt.u32 	%p21, %r3, 8;
	@%p21 bra 	$L__BB3_8;
	mul.wide.u32 	%rd14, %r100, 4;
	add.s64 	%rd15, %rd2, %rd14;
	ld.global.f32 	%f42, [%rd15];
	setp.lt.f32 	%p22, %f42, %f67;
	selp.b32 	%r73, %r100, %r108, %p22;
	selp.f32 	%f43, %f42, %f67, %p22;
	add.s32 	%r74, %r100, 1;
	ld.global.f32 	%f44, [%rd15+4];
	setp.lt.f32 	%p23, %f44, %f43;
	selp.b32 	%r75, %r74, %r73, %p23;
	selp.f32 	%f45, %f44, %f43, %p23;
	add.s32 	%r76, %r100, 2;
	ld.global.f32 	%f46, [%rd15+8];
	setp.lt.f32 	%p24, %f46, %f45;
	selp.b32 	%r77, %r76, %r75, %p24;
	selp.f32 	%f47, %f46, %f45, %p24;
	add.s32 	%r78, %r100, 3;
	ld.global.f32 	%f48, [%rd15+12];
	setp.lt.f32 	%p25, %f48, %f47;
	selp.b32 	%r79, %r78, %r77, %p25;
	selp.f32 	%f49, %f48, %f47, %p25;
	add.s32 	%r80, %r100, 4;
	ld.global.f32 	%f50, [%rd15+16];
	setp.lt.f32 	%p26, %f50, %f49;
	selp.b32 	%r81, %r80, %r79, %p26;
	selp.f32 	%f51, %f50, %f49, %p26;
	add.s32 	%r82, %r100, 5;
	ld.global.f32 	%f52, [%rd15+20];
	setp.lt.f32 	%p27, %f52, %f51;
	selp.b32 	%r83, %r82, %r81, %p27;
	selp.f32 	%f53, %f52, %f51, %p27;
	add.s32 	%r84, %r100, 6;
	ld.global.f32 	%f54, [%rd15+24];
	setp.lt.f32 	%p28, %f54, %f53;
	selp.b32 	%r85, %r84, %r83, %p28;
	selp.f32 	%f55, %f54, %f53, %p28;
	add.s32 	%r86, %r100, 7;
	ld.global.f32 	%f56, [%rd15+28];
	setp.lt.f32 	%p29, %f56, %f55;
	selp.b32 	%r108, %r86, %r85, %p29;
	selp.f32 	%f67, %f56, %f55, %p29;
	add.s32 	%r100, %r100, 8;
$L__BB3_8:
	setp.eq.s32 	%p30, %r13, 0;
	@%p30 bra 	$L__BB3_14;
	and.b32  	%r19, %r2, 3;
	setp.lt.u32 	%p31, %r13, 4;
	@%p31 bra 	$L__BB3_11;
	mul.wide.u32 	%rd16, %r100, 4;
	add.s64 	%rd17, %rd2, %rd16;
	ld.global.f32 	%f57, [%rd17];
	setp.lt.f32 	%p32, %f57, %f67;
	selp.b32 	%r88, %r100, %r108, %p32;
	selp.f32 	%f58, %f57, %f67, %p32;
	add.s32 	%r89, %r100, 1;
	ld.global.f32 	%f59, [%rd17+4];
	setp.lt.f32 	%p33, %f59, %f58;
	selp.b32 	%r90, %r89, %r88, %p33;
	selp.f32 	%f60, %f59, %f58, %p33;
	add.s32 	%r91, %r100, 2;
	ld.global.f32 	%f61, [%rd17+8];
	setp.lt.f32 	%p34, %f61, %f60;
	selp.b32 	%r92, %r91, %r90, %p34;
	selp.f32 	%f62, %f61, %f60, %p34;
	add.s32 	%r93, %r100, 3;
	ld.global.f32 	%f63, [%rd17+12];
	setp.lt.f32 	%p35, %f63, %f62;
	selp.b32 	%r108, %r93, %r92, %p35;
	selp.f32 	%f67, %f63, %f62, %p35;
	add.s32 	%r100, %r100, 4;
$L__BB3_11:
	setp.eq.s32 	%p36, %r19, 0;
	@%p36 bra 	$L__BB3_14;
	mul.wide.u32 	%rd19, %r100, 4;
	add.s64 	%rd20, %rd11, %rd19;
	add.s64 	%rd23, %rd1, %rd20;
	neg.s32 	%r105, %r19;
$L__BB3_13:
	.pragma "nounroll";
	ld.global.f32 	%f64, [%rd23];
	setp.lt.f32 	%p37, %f64, %f67;
	selp.b32 	%r108, %r100, %r108, %p37;
	selp.f32 	%f67, %f64, %f67, %p37;
	add.s32 	%r100, %r100, 1;
	add.s64 	%rd23, %rd23, 4;
	add.s32 	%r105, %r105, 1;
	setp.ne.s32 	%p38, %r105, 0;
	@%p38 bra 	$L__BB3_13;
$L__BB3_14:
	cvta.to.global.u64 	%rd21, %rd9;
	st.global.u32 	[%rd21], %r108;
	ret;

}


// ===== COMPILED SASS (sm_100) =====

	.target	sm_100

	.elftype	@"ET_EXEC"


//--------------------- .note.nv.tkinfo           --------------------------
	.section	.note.nv.tkinfo,"",@"SHT_NOTE"
	.sectionflags	@"SHF_NOTE_NV_TKINFO"
	.tkinfo
        /*0018*/ 	.word	0x00000002
        /*0030*/ 	.string	""
        /*0030*/ 	.string	"ptxas"
        /*0030*/ 	.string	"Cuda compilation tools, release 13.0, V13.0.88"
        /*0030*/ 	.string	"Build cuda_13.0.r13.0/compiler.36424714_0"
        /*0030*/ 	.string	"-arch sm_100 -m 64 "



//--------------------- .note.nv.cuinfo           --------------------------
	.section	.note.nv.cuinfo,"",@"SHT_NOTE"
	.sectionflags	@"SHF_NOTE_NV_CUINFO"
        /*0018*/ 	.short	0x0002
        /*001a*/ 	.short	0x0064
        /*001c*/ 	.short	0x0082
	.zero		2


//--------------------- .nv.info                  --------------------------
	.section	.nv.info,"",@"SHT_CUDA_INFO"
	.align	4


	//----- nvinfo : EIATTR_REGCOUNT
	.align		4
        /*0000*/ 	.byte	0x04, 0x2f
        /*0002*/ 	.short	(.L_1 - .L_0)
	.align		4
.L_0:
        /*0004*/ 	.word	index@(_Z8bgr2grayPfS_ii)
        /*0008*/ 	.word	0x00000010


	//----- nvinfo : EIATTR_FRAME_SIZE
	.align		4
.L_1:
        /*000c*/ 	.byte	0x04, 0x11
        /*000e*/ 	.short	(.L_3 - .L_2)
	.align		4
.L_2:
        /*0010*/ 	.word	index@(_Z8bgr2grayPfS_ii)
        /*0014*/ 	.word	0x00000000


	//----- nvinfo : EIATTR_REGCOUNT
	.align		4
.L_3:
        /*0018*/ 	.byte	0x04, 0x2f
        /*001a*/ 	.short	(.L_5 - .L_4)
	.align		4
.L_4:
        /*001c*/ 	.word	index@(_Z9sobel_absPfS_ii)
        /*0020*/ 	.word	0x00000014


	//----- nvinfo : EIATTR_FRAME_SIZE
	.align		4
.L_5:
        /*0024*/ 	.byte	0x04, 0x11
        /*0026*/ 	.short	(.L_7 - .L_6)
	.align		4
.L_6:
        /*0028*/ 	.word	index@($__internal_0_$__cuda_sm20_sqrt_rn_f32_slowpath)
        /*002c*/ 	.word	0x00000000


	//----- nvinfo : EIATTR_FRAME_SIZE
	.align		4
.L_7:
        /*0030*/ 	.byte	0x04, 0x11
        /*0032*/ 	.short	(.L_9 - .L_8)
	.align		4
.L_8:
        /*0034*/ 	.word	index@(_Z9sobel_absPfS_ii)
        /*0038*/ 	.word	0x00000000


	//----- nvinfo : EIATTR_REGCOUNT
	.align		4
.L_9:
        /*003c*/ 	.byte	0x04, 0x2f
        /*003e*/ 	.short	(.L_11 - .L_10)
	.align		4
.L_10:
        /*0040*/ 	.word	index@(_Z17min_energy_at_rowPfPiii)
        /*0044*/ 	.word	0x00000010


	//----- nvinfo : EIATTR_FRAME_SIZE
	.align		4
.L_11:
        /*0048*/ 	.byte	0x04, 0x11
        /*004a*/ 	.short	(.L_13 - .L_12)
	.align		4
.L_12:
        /*004c*/ 	.word	index@(_Z17min_energy_at_rowPfPiii)
        /*0050*/ 	.word	0x00000000


	//----- nvinfo : EIATTR_REGCOUNT
	.align		4
.L_13:
        /*0054*/ 	.byte	0x04, 0x2f
        /*0056*/ 	.short	(.L_15 - .L_14)
	.align		4
.L_14:
        /*0058*/ 	.word	index@(_Z13get_min_indexPfPiii)
        /*005c*/ 	.word	0x00000020


	//----- nvinfo : EIATTR_FRAME_SIZE
	.align		4
.L_15:
        /*0060*/ 	.byte	0x04, 0x11
        /*0062*/ 	.short	(.L_17 - .L_16)
	.align		4
.L_16:
        /*0064*/ 	.word	index@(_Z13get_min_indexPfPiii)
        /*0068*/ 	.word	0x00000000


	//----- nvinfo : EIATTR_MIN_STACK_SIZE
	.align		4
.L_17:
        /*006c*/ 	.byte	0x04, 0x12
        /*006e*/ 	.short	(.L_19 - .L_18)
	.align		4
.L_18:
        /*0070*/ 	.word	index@(_Z13get_min_indexPfPiii)
        /*0074*/ 	.word	0x00000000


	//----- nvinfo : EIATTR_MIN_STACK_SIZE
	.align		4
.L_19:
        /*0078*/ 	.byte	0x04, 0x12
        /*007a*/ 	.short	(.L_21 - .L_20)
	.align		4
.L_20:
        /*007c*/ 	.word	index@(_Z17min_energy_at_rowPfPiii)
        /*0080*/ 	.word	0x00000000


	//----- nvinfo : EIATTR_MIN_STACK_SIZE
	.align		4
.L_21:
        /*0084*/ 	.byte	0x04, 0x12
        /*0086*/ 	.short	(.L_23 - .L_22)
	.align		4
.L_22:
        /*0088*/ 	.word	index@(_Z9sobel_absPfS_ii)
        /*008c*/ 	.word	0x00000000


	//----- nvinfo : EIATTR_MIN_STACK_SIZE
	.align		4
.L_23:
        /*0090*/ 	.byte	0x04, 0x12
        /*0092*/ 	.short	(.L_25 - .L_24)
	.align		4
.L_24:
        /*0094*/ 	.word	index@(_Z8bgr2grayPfS_ii)
        /*0098*/ 	.word	0x00000000
.L_25:


//--------------------- .nv.compat                --------------------------
	.section	.nv.compat,"",@"SHT_CUDA_COMPAT_INFO"
	.align	4
        /*0000*/ 	.byte	0x02, 0x09, 0x00, 0x00, 0x02, 0x02, 0x01, 0x00, 0x02, 0x05, 0x05, 0x00, 0x03, 0x07, 0x01, 0x01
        /*0010*/ 	.byte	0x02, 0x03, 0x00, 0x00, 0x02, 0x06, 0x01, 0x00, 0x04, 0x0b, 0x08, 0x00, 0x01, 0x00, 0x00, 0x00
        /*0020*/ 	.byte	0x00, 0x00, 0x00, 0x00


//--------------------- .nv.info._Z13get_min_indexPfPiii --------------------------
	.section	.nv.info._Z13get_min_indexPfPiii,"",@"SHT_CUDA_INFO"
	.sectionflags	@""
	.align	4


	//----- nvinfo : EIATTR_CUDA_API_VERSION
	.align		4
        /*0000*/ 	.byte	0x04, 0x37
        /*0002*/ 	.short	(.L_27 - .L_26)
.L_26:
        /*0004*/ 	.word	0x00000082


	//----- nvinfo : EIATTR_KPARAM_INFO
	.align		4
.L_27:
        /*0008*/ 	.byte	0x04, 0x17
        /*000a*/ 	.short	(.L_29 - .L_28)
.L_28:
        /*000c*/ 	.word	0x00000000
        /*0010*/ 	.short	0x0003
        /*0012*/ 	.short	0x0014
        /*0014*/ 	.byte	0x00, 0xf0, 0x11, 0x00


	//----- nvinfo : EIATTR_KPARAM_INFO
	.align		4
.L_29:
        /*0018*/ 	.byte	0x04, 0x17
        /*001a*/ 	.short	(.L_31 - .L_30)
.L_30:
        /*001c*/ 	.word	0x00000000
        /*0020*/ 	.short	0x0002
        /*0022*/ 	.short	0x0010
        /*0024*/ 	.byte	0x00, 0xf0, 0x11, 0x00


	//----- nvinfo : EIATTR_KPARAM_INFO
	.align		4
.L_31:
        /*0028*/ 	.byte	0x04, 0x17
        /*002a*/ 	.short	(.L_33 - .L_32)
.L_32:
        /*002c*/ 	.word	0x00000000
        /*0030*/ 	.short	0x0001
        /*0032*/ 	.short	0x0008
        /*0034*/ 	.byte	0x00, 0xf5, 0x21, 0x00


	//----- nvinfo : EIATTR_KPARAM_INFO
	.align		4
.L_33:
        /*0038*/ 	.byte	0x04, 0x17
        /*003a*/ 	.short	(.L_35 - .L_34)
.L_34:
        /*003c*/ 	.word	0x00000000
        /*0040*/ 	.short	0x0000
        /*0042*/ 	.short	0x0000
        /*0044*/ 	.byte	0x00, 0xf5, 0x21, 0x00


	//----- nvinfo : EIATTR_SPARSE_MMA_MASK
	.align		4
.L_35:
        /*0048*/ 	.byte	0x03, 0x50
        /*004a*/ 	.short	0x0000


	//----- nvinfo : EIATTR_MAXREG_COUNT
	.align		4
        /*004c*/ 	.byte	0x03, 0x1b
        /*004e*/ 	.short	0x00ff


	//----- nvinfo : EIATTR_MERCURY_ISA_VERSION
	.align		4
        /*0050*/ 	.byte	0x03, 0x5f
        /*0052*/ 	.short	0x0101


	//----- nvinfo : EIATTR_VRC_CTA_INIT_COUNT
	.align		4
        /*0054*/ 	.byte	0x02, 0x4a
	.zero		1
	.zero		1


	//----- nvinfo : EIATTR_EXIT_INSTR_OFFSETS
	.align		4
        /*0058*/ 	.byte	0x04, 0x1c
        /*005a*/ 	.short	(.L_37 - .L_36)


	//   ....[0]....
.L_36:
        /*005c*/ 	.word	0x00000b00


	//----- nvinfo : EIATTR_CBANK_PARAM_SIZE
	.align		4
.L_37:
        /*0060*/ 	.byte	0x03, 0x19
        /*0062*/ 	.short	0x0018


	//----- nvinfo : EIATTR_PARAM_CBANK
	.align		4
        /*0064*/ 	.byte	0x04, 0x0a
        /*0066*/ 	.short	(.L_39 - .L_38)
	.align		4
.L_38:
        /*0068*/ 	.word	index@(.nv.constant0._Z13get_min_indexPfPiii)
        /*006c*/ 	.short	0x0380
        /*006e*/ 	.short	0x0018


	//----- nvinfo : EIATTR_SW_WAR
	.align		4
.L_39:
        /*0070*/ 	.byte	0x04, 0x36
        /*0072*/ 	.short	(.L_41 - .L_40)
.L_40:
        /*0074*/ 	.word	0x00000008
.L_41:


//--------------------- .nv.info._Z17min_energy_at_rowPfPiii --------------------------
	.section	.nv.info._Z17min_energy_at_rowPfPiii,"",@"SHT_CUDA_INFO"
	.sectionflags	@""
	.align	4


	//----- nvinfo : EIATTR_CUDA_API_VERSION
	.align		4
        /*0000*/ 	.byte	0x04, 0x37
        /*0002*/ 	.short	(.L_43 - .L_42)
.L_42:
        /*0004*/ 	.word	0x00000082


	//----- nvinfo : EIATTR_KPARAM_INFO
	.align		4
.L_43:
        /*0008*/ 	.byte	0x04, 0x17
        /*000a*/ 	.short	(.L_45 - .L_44)
.L_44:
        /*000c*/ 	.word	0x00000000
        /*0010*/ 	.short	0x0003
        /*0012*/ 	.short	0x0014
        /*0014*/ 	.byte	0x00, 0xf0, 0x11, 0x00


	//----- nvinfo : EIATTR_KPARAM_INFO
	.align		4
.L_45:
        /*0018*/ 	.byte	0x04, 0x17
        /*001a*/ 	.short	(.L_47 - .L_46)
.L_46:
        /*001c*/ 	.word	0x00000000
        /*0020*/ 	.short	0x0002
        /*0022*/ 	.short	0x0010
        /*0024*/ 	.byte	0x00, 0xf0, 0x11, 0x00


	//----- nvinfo : EIATTR_KPARAM_INFO
	.align		4
.L_47:
        /*0028*/ 	.byte	0x04, 0x17
        /*002a*/ 	.short	(.L_49 - .L_48)
.L_48:
        /*002c*/ 	.word	0x00000000
        /*0030*/ 	.short	0x0001
        /*0032*/ 	.short	0x0008
        /*0034*/ 	.byte	0x00, 0xf5, 0x21, 0x00


	//----- nvinfo : EIATTR_KPARAM_INFO
	.align		4
.L_49:
        /*0038*/ 	.byte	0x04, 0x17
        /*003a*/ 	.short	(.L_51 - .L_50)
.L_50:
        /*003c*/ 	.word	0x00000000
        /*0040*/ 	.short	0x0000
        /*0042*/ 	.short	0x0000
        /*0044*/ 	.byte	0x00, 0xf5, 0x21, 0x00


	//----- nvinfo : EIATTR_SPARSE_MMA_MASK
	.align		4
.L_51:
        /*0048*/ 	.byte	0x03, 0x50
        /*004a*/ 	.short	0x0000


	//----- nvinfo : EIATTR_MAXREG_COUNT
	.align		4
        /*004c*/ 	.byte	0x03, 0x1b
        /*004e*/ 	.short	0x00ff


	//----- nvinfo : EIATTR_MERCURY_ISA_VERSION
	.align		4
        /*0050*/ 	.byte	0x03, 0x5f
        /*0052*/ 	.short	0x0101


	//----- nvinfo : EIATTR_VRC_CTA_INIT_COUNT
	.align		4
        /*0054*/ 	.byte	0x02, 0x4a
	.zero		1
	.zero		1


	//----- nvinfo : EIATTR_EXIT_INSTR_OFFSETS
	.align		4
        /*0058*/ 	.byte	0x04, 0x1c
        /*005a*/ 	.short	(.L_53 - .L_52)


	//   ....[0]....
.L_52:
        /*005c*/ 	.word	0x00000070


	//   ....[1]....
        /*0060*/ 	.word	0x00000290


	//----- nvinfo : EIATTR_CBANK_PARAM_SIZE
	.align		4
.L_53:
        /*0064*/ 	.byte	0x03, 0x19
        /*0066*/ 	.short	0x0018


	//----- nvinfo : EIATTR_PARAM_CBANK
	.align		4
        /*0068*/ 	.byte	0x04, 0x0a
        /*006a*/ 	.short	(.L_55 - .L_54)
	.align		4
.L_54:
        /*006c*/ 	.word	index@(.nv.constant0._Z17min_energy_at_rowPfPiii)
        /*0070*/ 	.short	0x0380
        /*0072*/ 	.short	0x0018


	//----- nvinfo : EIATTR_SW_WAR
	.align		4
.L_55:
        /*0074*/ 	.byte	0x04, 0x36
        /*0076*/ 	.short	(.L_57 - .L_56)
.L_56:
        /*0078*/ 	.word	0x00000008
.L_57:


//--------------------- .nv.info._Z9sobel_absPfS_ii --------------------------
	.section	.nv.info._Z9sobel_absPfS_ii,"",@"SHT_CUDA_INFO"
	.sectionflags	@""
	.align	4


	//----- nvinfo : EIATTR_CUDA_API_VERSION
	.align		4
        /*0000*/ 	.byte	0x04, 0x37
        /*0002*/ 	.short	(.L_59 - .L_58)
.L_58:
        /*0004*/ 	.word	0x00000082


	//----- nvinfo : EIATTR_KPARAM_INFO
	.align		4
.L_59:
        /*0008*/ 	.byte	0x04, 0x17
        /*000a*/ 	.short	(.L_61 - .L_60)
.L_60:
        /*000c*/ 	.word	0x00000000
        /*0010*/ 	.short	0x0003
        /*0012*/ 	.short	0x0014
        /*0014*/ 	.byte	0x00, 0xf0, 0x11, 0x00


	//----- nvinfo : EIATTR_KPARAM_INFO
	.align		4
.L_61:
        /*0018*/ 	.byte	0x04, 0x17
        /*001a*/ 	.short	(.L_63 - .L_62)
.L_62:
        /*001c*/ 	.word	0x00000000
        /*0020*/ 	.short	0x0002
        /*0022*/ 	.short	0x0010
        /*0024*/ 	.byte	0x00, 0xf0, 0x11, 0x00


	//----- nvinfo : EIATTR_KPARAM_INFO
	.align		4
.L_63:
        /*0028*/ 	.byte	0x04, 0x17
        /*002a*/ 	.short	(.L_65 - .L_64)
.L_64:
        /*002c*/ 	.word	0x00000000
        /*0030*/ 	.short	0x0001
        /*0032*/ 	.short	0x0008
        /*0034*/ 	.byte	0x00, 0xf5, 0x21, 0x00


	//----- nvinfo : EIATTR_KPARAM_INFO
	.align		4
.L_65:
        /*0038*/ 	.byte	0x04, 0x17
        /*003a*/ 	.short	(.L_67 - .L_66)
.L_66:
        /*003c*/ 	.word	0x00000000
        /*0040*/ 	.short	0x0000
        /*0042*/ 	.short	0x0000
        /*0044*/ 	.byte	0x00, 0xf5, 0x21, 0x00


	//----- nvinfo : EIATTR_SPARSE_MMA_MASK
	.align		4
.L_67:
        /*0048*/ 	.byte	0x03, 0x50
        /*004a*/ 	.short	0x0000


	//----- nvinfo : EIATTR_MAXREG_COUNT
	.align		4
        /*004c*/ 	.byte	0x03, 0x1b
        /*004e*/ 	.short	0x00ff


	//----- nvinfo : EIATTR_MERCURY_ISA_VERSION
	.align		4
        /*0050*/ 	.byte	0x03, 0x5f
        /*0052*/ 	.short	0x0101


	//----- nvinfo : EIATTR_VRC_CTA_INIT_COUNT
	.align		4
        /*0054*/ 	.byte	0x02, 0x4a
	.zero		1
	.zero		1


	//----- nvinfo : EIATTR_EXIT_INSTR_OFFSETS
	.align		4
        /*0058*/ 	.byte	0x04, 0x1c
        /*005a*/ 	.short	(.L_69 - .L_68)


	//   ....[0]....
.L_68:
        /*005c*/ 	.word	0x000000c0


	//   ....[1]....
        /*0060*/ 	.word	0x000005a0


	//----- nvinfo : EIATTR_CRS_STACK_SIZE
	.align		4
.L_69:
        /*0064*/ 	.byte	0x04, 0x1e
        /*0066*/ 	.short	(.L_71 - .L_70)
.L_70:
        /*0068*/ 	.word	0x00000000


	//----- nvinfo : EIATTR_CBANK_PARAM_SIZE
	.align		4
.L_71:
        /*006c*/ 	.byte	0x03, 0x19
        /*006e*/ 	.short	0x0018


	//----- nvinfo : EIATTR_PARAM_CBANK
	.align		4
        /*0070*/ 	.byte	0x04, 0x0a
        /*0072*/ 	.short	(.L_73 - .L_72)
	.align		4
.L_72:
        /*0074*/ 	.word	index@(.nv.constant0._Z9sobel_absPfS_ii)
        /*0078*/ 	.short	0x0380
        /*007a*/ 	.short	0x0018


	//----- nvinfo : EIATTR_SW_WAR
	.align		4
.L_73:
        /*007c*/ 	.byte	0x04, 0x36
        /*007e*/ 	.short	(.L_75 - .L_74)
.L_74:
        /*0080*/ 	.word	0x00000008
.L_75:


//--------------------- .nv.info._Z8bgr2grayPfS_ii --------------------------
	.section	.nv.info._Z8bgr2grayPfS_ii,"",@"SHT_CUDA_INFO"
	.sectionflags	@""
	.align	4


	//----- nvinfo : EIATTR_CUDA_API_VERSION
	.align		4
        /*0000*/ 	.byte	0x04, 0x37
        /*0002*/ 	.short	(.L_77 - .L_76)
.L_76:
        /*0004*/ 	.word	0x00000082


	//----- nvinfo : EIATTR_KPARAM_INFO
	.align		4
.L_77:
        /*0008*/ 	.byte	0x04, 0x17
        /*000a*/ 	.short	(.L_79 - .L_78)
.L_78:
        /*000c*/ 	.word	0x00000000
        /*0010*/ 	.short	0x0003
        /*0012*/ 	.short	0x0014
        /*0014*/ 	.byte	0x00, 0xf0, 0x11, 0x00


	//----- nvinfo : EIATTR_KPARAM_INFO
	.align		4
.L_79:
        /*0018*/ 	.byte	0x04, 0x17
        /*001a*/ 	.short	(.L_81 - .L_80)
.L_80:
        /*001c*/ 	.word	0x00000000
        /*0020*/ 	.short	0x0002
        /*0022*/ 	.short	0x0010
        /*0024*/ 	.byte	0x00, 0xf0, 0x11, 0x00


	//----- nvinfo : EIATTR_KPARAM_INFO
	.align		4
.L_81:
        /*0028*/ 	.byte	0x04, 0x17
        /*002a*/ 	.short	(.L_83 - .L_82)
.L_82:
        /*002c*/ 	.word	0x00000000
        /*0030*/ 	.short	0x0001
        /*0032*/ 	.short	0x0008
        /*0034*/ 	.byte	0x00, 0xf5, 0x21, 0x00


	//----- nvinfo : EIATTR_KPARAM_INFO
	.align		4
.L_83:
        /*0038*/ 	.byte	0x04, 0x17
        /*003a*/ 	.short	(.L_85 - .L_84)
.L_84:
        /*003c*/ 	.word	0x00000000
        /*0040*/ 	.short	0x0000
        /*0042*/ 	.short	0x0000
        /*0044*/ 	.byte	0x00, 0xf5, 0x21, 0x00


	//----- nvinfo : EIATTR_SPARSE_MMA_MASK
	.align		4
.L_85:
        /*0048*/ 	.byte	0x03, 0x50
        /*004a*/ 	.short	0x0000


	//----- nvinfo : EIATTR_MAXREG_COUNT
	.align		4
        /*004c*/ 	.byte	0x03, 0x1b
        /*004e*/ 	.short	0x00ff


	//----- nvinfo : EIATTR_MERCURY_ISA_VERSION
	.align		4
        /*0050*/ 	.byte	0x03, 0x5f
        /*0052*/ 	.short	0x0101


	//----- nvinfo : EIATTR_VRC_CTA_INIT_COUNT
	.align		4
        /*0054*/ 	.byte	0x02, 0x4a
	.zero		1
	.zero		1


	//----- nvinfo : EIATTR_EXIT_INSTR_OFFSETS
	.align		4
        /*0058*/ 	.byte	0x04, 0x1c
        /*005a*/ 	.short	(.L_87 - .L_86)


	//   ....[0]....
.L_86:
        /*005c*/ 	.word	0x000000c0


	//   ....[1]....
        /*0060*/ 	.word	0x00000250


	//----- nvinfo : EIATTR_CBANK_PARAM_SIZE
	.align		4
.L_87:
        /*0064*/ 	.byte	0x03, 0x19
        /*0066*/ 	.short	0x0018


	//----- nvinfo : EIATTR_PARAM_CBANK
	.align		4
        /*0068*/ 	.byte	0x04, 0x0a
        /*006a*/ 	.short	(.L_89 - .L_88)
	.align		4
.L_88:
        /*006c*/ 	.word	index@(.nv.constant0._Z8bgr2grayPfS_ii)
        /*0070*/ 	.short	0x0380
        /*0072*/ 	.short	0x0018


	//----- nvinfo : EIATTR_SW_WAR
	.align		4
.L_89:
        /*0074*/ 	.byte	0x04, 0x36
        /*0076*/ 	.short	(.L_91 - .L_90)
.L_90:
        /*0078*/ 	.word	0x00000008
.L_91:


//--------------------- .nv.callgraph             --------------------------
	.section	.nv.callgraph,"",@"SHT_CUDA_CALLGRAPH"
	.align	4
	.sectionentsize	8
	.align		4
        /*0000*/ 	.word	0x00000000
	.align		4
        /*0004*/ 	.word	0xffffffff
	.align		4
        /*0008*/ 	.word	0x00000000
	.align		4
        /*000c*/ 	.word	0xfffffffe
	.align		4
        /*0010*/ 	.word	0x00000000
	.align		4
        /*0014*/ 	.word	0xfffffffd
	.align		4
        /*0018*/ 	.word	0x00000000
	.align		4
        /*001c*/ 	.word	0xfffffffc


//--------------------- .text._Z13get_min_indexPfPiii --------------------------
	.section	.text._Z13get_min_indexPfPiii,"ax",@progbits
	.align	128
        .global         _Z13get_min_indexPfPiii
        .type           _Z13get_min_indexPfPiii,@function
        .size           _Z13get_min_indexPfPiii,(.L_x_19 - _Z13get_min_indexPfPiii)
        .other          _Z13get_min_indexPfPiii,@"STO_CUDA_ENTRY STV_DEFAULT"
_Z13get_min_indexPfPiii:
.text._Z13get_min_indexPfPiii:
[----:B------:R-:W-:Y:S08]  /*0000*/  LDC R1, c[0x0][0x37c] ;  /* 0x0000df00ff017b82 */ /* 0x000ff00000000800 */
[----:B------:R-:W0:Y:S01]  /*0010*/  LDC.64 R8, c[0x0][0x390] ;  /* 0x0000e400ff087b82 */ /* 0x000e220000000a00 */
[----:B------:R-:W1:Y:S01]  /*0020*/  LDCU.64 UR4, c[0x0][0x358] ;  /* 0x00006b00ff0477ac */ /* 0x000e620008000a00 */
[----:B------:R-:W-:Y:S01]  /*0030*/  IMAD.MOV.U32 R11, RZ, RZ, RZ ;  /* 0x000000ffff0b7224 */ /* 0x000fe200078e00ff */
[----:B0-----:R-:W-:-:S13]  /*0040*/  ISETP.GE.AND P0, PT, R8, 0x2, PT ;  /* 0x000000020800780c */ /* 0x001fda0003f06270 */
[----:B-1----:R-:W-:Y:S05]  /*0050*/  @!P0 BRA `(.L_x_0) ;  /* 0x0000000800a08947 */ /* 0x002fea0003800000 */
[----:B------:R-:W0:Y:S01]  /*0060*/  LDC.64 R2, c[0x0][0x380] ;  /* 0x0000e000ff027b82 */ /* 0x000e220000000a00 */
[----:B------:R-:W-:-:S04]  /*0070*/  VIADD R5, R9, 0xffffffff ;  /* 0xffffffff09057836 */ /* 0x000fc80000000000 */
[----:B------:R-:W-:-:S04]  /*0080*/  IMAD R5, R5, R8, RZ ;  /* 0x0000000805057224 */ /* 0x000fc800078e02ff */
[----:B------:R-:W-:-:S04]  /*0090*/  IMAD.WIDE R4, R5, 0x4, RZ ;  /* 0x0000000405047825 */ /* 0x000fc800078e02ff */
[----:B------:R-:W-:Y:S01]  /*00a0*/  VIADD R0, R8, 0xfffffffe ;  /* 0xfffffffe08007836 */ /* 0x000fe20000000000 */
[----:B0-----:R-:W-:-:S05]  /*00b0*/  IADD3 R6, P0, PT, R4, R2, RZ ;  /* 0x0000000204067210 */ /* 0x001fca0007f1e0ff */
[----:B------:R-:W-:Y:S01]  /*00c0*/  IMAD.X R7, R5, 0x1, R3, P0 ;  /* 0x0000000105077824 */ /* 0x000fe200000e0603 */
[----:B------:R-:W-:Y:S01]  /*00d0*/  ISETP.GE.U32.AND P0, PT, R0, 0xf, PT ;  /* 0x0000000f0000780c */ /* 0x000fe20003f06070 */
[----:B------:R-:W-:-:S03]  /*00e0*/  VIADD R0, R8, 0xffffffff ;  /* 0xffffffff08007836 */ /* 0x000fc60000000000 */
[----:B------:R0:W5:Y:S01]  /*00f0*/  LDG.E R12, desc[UR4][R6.64] ;  /* 0x00000004060c7981 */ /* 0x000162000c1e1900 */
[----:B------:R-:W-:Y:S01]  /*0100*/  IMAD.MOV.U32 R11, RZ, RZ, RZ ;  /* 0x000000ffff0b7224 */ /* 0x000fe200078e00ff */
[----:B------:R-:W-:Y:S01]  /*0110*/  LOP3.LUT R10, R0, 0xf, RZ, 0xc0, !PT ;  /* 0x0000000f000a7812 */ /* 0x000fe200078ec0ff */
[----:B------:R-:W-:-:S06]  /*0120*/  IMAD.MOV.U32 R13, RZ, RZ, 0x1 ;  /* 0x00000001ff0d7424 */ /* 0x000fcc00078e00ff */
[----:B------:R-:W-:Y:S05]  /*0130*/  @!P0 BRA `(.L_x_1) ;  /* 0x00000004002c8947 */ /* 0x000fea0003800000 */
[----:B------:R-:W-:Y:S01]  /*0140*/  IADD3 R8, P0, PT, R6, 0x20, RZ ;  /* 0x0000002006087810 */ /* 0x000fe20007f1e0ff */
[----:B------:R-:W-:Y:S01]  /*0150*/  IMAD.MOV.U32 R13, RZ, RZ, RZ ;  /* 0x000000ffff0d7224 */ /* 0x000fe200078e00ff */
[----:B------:R-:W-:Y:S01]  /*0160*/  LOP3.LUT R14, R0, 0xfffffff0, RZ, 0xc0, !PT ;  /* 0xfffffff0000e7812 */ /* 0x000fe200078ec0ff */
[----:B------:R-:W-:Y:S02]  /*0170*/  IMAD.MOV.U32 R11, RZ, RZ, RZ ;  /* 0x000000ffff0b7224 */ /* 0x000fe400078e00ff */
[----:B------:R-:W-:-:S08]  /*0180*/  IMAD.X R9, RZ, RZ, R7, P0 ;  /* 0x000000ffff097224 */ /* 0x000fd000000e0607 */
.L_x_2:
[----:B------:R-:W2:Y:S04]  /*0190*/  LDG.E R25, desc[UR4][R8.64+-0x1c] ;  /* 0xffffe40408197981 */ /* 0x000ea8000c1e1900 */
[----:B------:R-:W3:Y:S04]  /*01a0*/  LDG.E R26, desc[UR4][R8.64+-0x18] ;  /* 0xffffe804081a7981 */ /* 0x000ee8000c1e1900 */
[----:B------:R-:W4:Y:S04]  /*01b0*/  LDG.E R24, desc[UR4][R8.64+-0x14] ;  /* 0xffffec0408187981 */ /* 0x000f28000c1e1900 */
        /* <DEDUP_REMOVED lines=8> */
[----:B------:R-:W4:Y:S01]  /*0240*/  LDG.E R20, desc[UR4][R8.64+0x10] ;  /* 0x0000100408147981 */ /* 0x000f22000c1e1900 */
[----:B--2--5:R-:W-:-:S04]  /*0250*/  FSETP.GEU.AND P2, PT, R25, R12, PT ;  /* 0x0000000c1900720b */ /* 0x024fc80003f4e000 */
[----:B------:R-:W-:Y:S02]  /*0260*/  FSEL R25, R25, R12, !P2 ;  /* 0x0000000c19197208 */ /* 0x000fe40005000000 */
[----:B------:R-:W2:Y:S02]  /*0270*/  LDG.E R12, desc[UR4][R8.64+0x14] ;  /* 0x00001404080c7981 */ /* 0x000ea4000c1e1900 */
[----:B---3--:R-:W-:-:S04]  /*0280*/  FSETP.GEU.AND P3, PT, R26, R25, PT ;  /* 0x000000191a00720b */ /* 0x008fc80003f6e000 */
[----:B------:R-:W-:Y:S02]  /*0290*/  FSEL R27, R26, R25, !P3 ;  /* 0x000000191a1b7208 */ /* 0x000fe40005800000 */
[----:B------:R-:W3:Y:S02]  /*02a0*/  LDG.E R25, desc[UR4][R8.64+0x18] ;  /* 0x0000180408197981 */ /* 0x000ee4000c1e1900 */
[----:B----4-:R-:W-:-:S04]  /*02b0*/  FSETP.GEU.AND P1, PT, R24, R27, PT ;  /* 0x0000001b1800720b */ /* 0x010fc80003f2e000 */
[----:B------:R-:W-:Y:S02]  /*02c0*/  FSEL R26, R24, R27, !P1 ;  /* 0x0000001b181a7208 */ /* 0x000fe40004800000 */
[----:B------:R-:W4:Y:S02]  /*02d0*/  LDG.E R24, desc[UR4][R8.64+0x1c] ;  /* 0x00001c0408187981 */ /* 0x000f24000c1e1900 */
[----:B------:R-:W-:-:S04]  /*02e0*/  FSETP.GEU.AND P6, PT, R23, R26, PT ;  /* 0x0000001a1700720b */ /* 0x000fc80003fce000 */
[----:B------:R-:W-:Y:S02]  /*02f0*/  FSEL R26, R23, R26, !P6 ;  /* 0x0000001a171a7208 */ /* 0x000fe40007000000 */
[----:B------:R1:W4:Y:S01]  /*0300*/  LDG.E R23, desc[UR4][R8.64+0x20] ;  /* 0x0000200408177981 */ /* 0x000322000c1e1900 */
[----:B------:R-:W-:Y:S01]  /*0310*/  @!P2 VIADD R11, R13, 0x1 ;  /* 0x000000010d0ba836 */ /* 0x000fe20000000000 */
[-C--:B------:R-:W-:Y:S01]  /*0320*/  FSETP.GEU.AND P5, PT, R21, R26.reuse, PT ;  /* 0x0000001a1500720b */ /* 0x080fe20003fae000 */
[C---:B------:R-:W-:Y:S02]  /*0330*/  @!P3 VIADD R11, R13.reuse, 0x2 ;  /* 0x000000020d0bb836 */ /* 0x040fe40000000000 */
[----:B------:R-:W-:Y:S01]  /*0340*/  @!P1 VIADD R11, R13, 0x3 ;  /* 0x000000030d0b9836 */ /* 0x000fe20000000000 */
[----:B------:R-:W-:Y:S01]  /*0350*/  FSEL R21, R21, R26, !P5 ;  /* 0x0000001a15157208 */ /* 0x000fe20006800000 */
[----:B------:R-:W-:-:S03]  /*0360*/  @!P6 VIADD R11, R13, 0x4 ;  /* 0x000000040d0be836 */ /* 0x000fc60000000000 */
[----:B------:R-:W-:-:S04]  /*0370*/  FSETP.GEU.AND P0, PT, R22, R21, PT ;  /* 0x000000151600720b */ /* 0x000fc80003f0e000 */
        /* <DEDUP_REMOVED lines=19> */
[----:B------:R-:W-:-:S08]  /*04b0*/  @!P6 VIADD R11, R13, 0xb ;  /* 0x0000000b0d0be836 */ /* 0x000fd00000000000 */
[----:B------:R-:W-:Y:S01]  /*04c0*/  @!P5 VIADD R11, R13, 0xc ;  /* 0x0000000c0d0bd836 */ /* 0x000fe20000000000 */
[----:B--2---:R-:W-:-:S04]  /*04d0*/  FSETP.GEU.AND P0, PT, R12, R19, PT ;  /* 0x000000130c00720b */ /* 0x004fc80003f0e000 */
[----:B------:R-:W-:-:S04]  /*04e0*/  FSEL R12, R12, R19, !P0 ;  /* 0x000000130c0c7208 */ /* 0x000fc80004000000 */
[----:B---3--:R-:W-:-:S04]  /*04f0*/  FSETP.GEU.AND P2, PT, R25, R12, PT ;  /* 0x0000000c1900720b */ /* 0x008fc80003f4e000 */
[----:B------:R-:W-:Y:S01]  /*0500*/  FSEL R25, R25, R12, !P2 ;  /* 0x0000000c19197208 */ /* 0x000fe20005000000 */
[----:B------:R-:W-:-:S03]  /*0510*/  @!P0 VIADD R11, R13, 0xd ;  /* 0x0000000d0d0b8836 */ /* 0x000fc60000000000 */
[----:B----4-:R-:W-:-:S04]  /*0520*/  FSETP.GEU.AND P1, PT, R24, R25, PT ;  /* 0x000000191800720b */ /* 0x010fc80003f2e000 */
[----:B------:R-:W-:Y:S01]  /*0530*/  FSEL R12, R24, R25, !P1 ;  /* 0x00000019180c7208 */ /* 0x000fe20004800000 */
[----:B------:R-:W-:Y:S01]  /*0540*/  @!P2 VIADD R11, R13, 0xe ;  /* 0x0000000e0d0ba836 */ /* 0x000fe20000000000 */
[----:B-1----:R-:W-:Y:S02]  /*0550*/  IADD3 R8, P2, PT, R8, 0x40, RZ ;  /* 0x0000004008087810 */ /* 0x002fe40007f5e0ff */
[----:B------:R-:W-:-:S03]  /*0560*/  FSETP.GEU.AND P0, PT, R23, R12, PT ;  /* 0x0000000c1700720b */ /* 0x000fc60003f0e000 */
[----:B------:R-:W-:Y:S01]  /*0570*/  IMAD.X R9, RZ, RZ, R9, P2 ;  /* 0x000000ffff097224 */ /* 0x000fe200010e0609 */
[----:B------:R-:W-:Y:S01]  /*0580*/  FSEL R12, R23, R12, !P0 ;  /* 0x0000000c170c7208 */ /* 0x000fe20004000000 */
[C---:B------:R-:W-:Y:S02]  /*0590*/  @!P1 VIADD R11, R13.reuse, 0xf ;  /* 0x0000000f0d0b9836 */ /* 0x040fe40000000000 */
[----:B------:R-:W-:-:S05]  /*05a0*/  VIADD R13, R13, 0x10 ;  /* 0x000000100d0d7836 */ /* 0x000fca0000000000 */
[C---:B------:R-:W-:Y:S02]  /*05b0*/  ISETP.NE.AND P1, PT, R13.reuse, R14, PT ;  /* 0x0000000e0d00720c */ /* 0x040fe40003f25270 */
[----:B------:R-:W-:-:S11]  /*05c0*/  SEL R11, R13, R11, !P0 ;  /* 0x0000000b0d0b7207 */ /* 0x000fd60004000000 */
[----:B------:R-:W-:Y:S05]  /*05d0*/  @P1 BRA `(.L_x_2) ;  /* 0xfffffff800ec1947 */ /* 0x000fea000383ffff */
[----:B------:R-:W-:-:S07]  /*05e0*/  VIADD R13, R13, 0x1 ;  /* 0x000000010d0d7836 */ /* 0x000fce0000000000 */
.L_x_1:
[----:B------:R-:W-:-:S13]  /*05f0*/  ISETP.NE.AND P0, PT, R10, RZ, PT ;  /* 0x000000ff0a00720c */ /* 0x000fda0003f05270 */
[----:B------:R-:W-:Y:S05]  /*0600*/  @!P0 BRA `(.L_x_0) ;  /* 0x0000000400348947 */ /* 0x000fea0003800000 */
[----:B------:R-:W-:Y:S02]  /*0610*/  ISETP.GE.U32.AND P1, PT, R10, 0x8, PT ;  /* 0x000000080a00780c */ /* 0x000fe40003f26070 */
[----:B------:R-:W-:-:S04]  /*0620*/  LOP3.LUT R14, R0, 0x7, RZ, 0xc0, !PT ;  /* 0x00000007000e7812 */ /* 0x000fc800078ec0ff */
[----:B------:R-:W-:-:S07]  /*0630*/  ISETP.NE.AND P0, PT, R14, RZ, PT ;  /* 0x000000ff0e00720c */ /* 0x000fce0003f05270 */
[----:B------:R-:W-:Y:S06]  /*0640*/  @!P1 BRA `(.L_x_3) ;  /* 0x0000000000889947 */ /* 0x000fec0003800000 */
[----:B------:R-:W-:-:S05]  /*0650*/  IMAD.WIDE.U32 R8, R13, 0x4, R6 ;  /* 0x000000040d087825 */ /* 0x000fca00078e0006 */
[----:B------:R-:W2:Y:S04]  /*0660*/  LDG.E R15, desc[UR4][R8.64] ;  /* 0x00000004080f7981 */ /* 0x000ea8000c1e1900 */
[----:B------:R-:W3:Y:S04]  /*0670*/  LDG.E R17, desc[UR4][R8.64+0x4] ;  /* 0x0000040408117981 */ /* 0x000ee8000c1e1900 */
        /* <DEDUP_REMOVED lines=8> */
[----:B------:R-:W-:Y:S02]  /*0700*/  SEL R11, R13, R11, !P5 ;  /* 0x0000000b0d0b7207 */ /* 0x000fe40006800000 */
[----:B---3--:R-:W-:-:S04]  /*0710*/  FSETP.GEU.AND P6, PT, R17, R12, PT ;  /* 0x0000000c1100720b */ /* 0x008fc80003fce000 */
[----:B------:R-:W-:-:S04]  /*0720*/  FSEL R12, R17, R12, !P6 ;  /* 0x0000000c110c7208 */ /* 0x000fc80007000000 */
[----:B----4-:R-:W-:-:S04]  /*0730*/  FSETP.GEU.AND P4, PT, R19, R12, PT ;  /* 0x0000000c1300720b */ /* 0x010fc80003f8e000 */
        /* <DEDUP_REMOVED lines=17> */
[C---:B------:R-:W-:Y:S02]  /*0850*/  @!P3 VIADD R11, R13.reuse, 0x7 ;  /* 0x000000070d0bb836 */ /* 0x040fe40000000000 */
[----:B------:R-:W-:-:S07]  /*0860*/  VIADD R13, R13, 0x8 ;  /* 0x000000080d0d7836 */ /* 0x000fce0000000000 */
.L_x_3:
[----:B------:R-:W-:Y:S05]  /*0870*/  @!P0 BRA `(.L_x_0) ;  /* 0x0000000000988947 */ /* 0x000fea0003800000 */
[----:B------:R-:W-:Y:S02]  /*0880*/  ISETP.GE.U32.AND P0, PT, R14, 0x4, PT ;  /* 0x000000040e00780c */ /* 0x000fe40003f06070 */
[----:B------:R-:W-:-:S04]  /*0890*/  LOP3.LUT R0, R0, 0x3, RZ, 0xc0, !PT ;  /* 0x0000000300007812 */ /* 0x000fc800078ec0ff */
[----:B------:R-:W-:-:S07]  /*08a0*/  ISETP.NE.AND P1, PT, R0, RZ, PT ;  /* 0x000000ff0000720c */ /* 0x000fce0003f25270 */
[----:B------:R-:W-:Y:S06]  /*08b0*/  @!P0 BRA `(.L_x_4) ;  /* 0x0000000000488947 */ /* 0x000fec0003800000 */
[----:B0-----:R-:W-:-:S05]  /*08c0*/  IMAD.WIDE.U32 R6, R13, 0x4, R6 ;  /* 0x000000040d067825 */ /* 0x001fca00078e0006 */
[----:B------:R-:W2:Y:S04]  /*08d0*/  LDG.E R9, desc[UR4][R6.64] ;  /* 0x0000000406097981 */ /* 0x000ea8000c1e1900 */
[----:B------:R-:W3:Y:S04]  /*08e0*/  LDG.E R8, desc[UR4][R6.64+0x4] ;  /* 0x0000040406087981 */ /* 0x000ee8000c1e1900 */
        /* <DEDUP_REMOVED lines=12> */
[----:B------:R-:W-:-:S08]  /*09b0*/  @!P3 VIADD R11, R13, 0x2 ;  /* 0x000000020d0bb836 */ /* 0x000fd00000000000 */
[C---:B------:R-:W-:Y:S02]  /*09c0*/  @!P4 VIADD R11, R13.reuse, 0x3 ;  /* 0x000000030d0bc836 */ /* 0x040fe40000000000 */
[----:B------:R-:W-:-:S07]  /*09d0*/  VIADD R13, R13, 0x4 ;  /* 0x000000040d0d7836 */ /* 0x000fce0000000000 */
.L_x_4:
[----:B------:R-:W-:Y:S05]  /*09e0*/  @!P1 BRA `(.L_x_0) ;  /* 0x00000000003c9947 */ /* 0x000fea0003800000 */
[----:B------:R-:W-:-:S04]  /*09f0*/  IMAD.WIDE.U32 R4, R13, 0x4, R4 ;  /* 0x000000040d047825 */ /* 0x000fc800078e0004 */
[----:B------:R-:W-:Y:S01]  /*0a00*/  IMAD.MOV R0, RZ, RZ, -R0 ;  /* 0x000000ffff007224 */ /* 0x000fe200078e0a00 */
[----:B------:R-:W-:-:S05]  /*0a10*/  IADD3 R2, P0, PT, R4, R2, RZ ;  /* 0x0000000204027210 */ /* 0x000fca0007f1e0ff */
[----:B------:R-:W-:-:S08]  /*0a20*/  IMAD.X R5, R5, 0x1, R3, P0 ;  /* 0x0000000105057824 */ /* 0x000fd000000e0603 */
.L_x_5:
[----:B------:R-:W-:-:S06]  /*0a30*/  IMAD.MOV.U32 R3, RZ, RZ, R5 ;  /* 0x000000ffff037224 */ /* 0x000fcc00078e0005 */
[----:B------:R1:W2:Y:S01]  /*0a40*/  LDG.E R3, desc[UR4][R2.64] ;  /* 0x0000000402037981 */ /* 0x0002a2000c1e1900 */
[----:B------:R-:W-:-:S05]  /*0a50*/  VIADD R0, R0, 0x1 ;  /* 0x0000000100007836 */ /* 0x000fca0000000000 */
[----:B------:R-:W-:Y:S02]  /*0a60*/  ISETP.NE.AND P1, PT, R0, RZ, PT ;  /* 0x000000ff0000720c */ /* 0x000fe40003f25270 */
[----:B-1----:R-:W-:-:S05]  /*0a70*/  IADD3 R2, P2, PT, R2, 0x4, RZ ;  /* 0x0000000402027810 */ /* 0x002fca0007f5e0ff */
[----:B------:R-:W-:Y:S01]  /*0a80*/  IMAD.X R5, RZ, RZ, R5, P2 ;  /* 0x000000ffff057224 */ /* 0x000fe200010e0605 */
[----:B--2--5:R-:W-:-:S04]  /*0a90*/  FSETP.GEU.AND P0, PT, R3, R12, PT ;  /* 0x0000000c0300720b */ /* 0x024fc80003f0e000 */
[C---:B------:R-:W-:Y:S01]  /*0aa0*/  SEL R11, R13.reuse, R11, !P0 ;  /* 0x0000000b0d0b7207 */ /* 0x040fe20004000000 */
[----:B------:R-:W-:Y:S01]  /*0ab0*/  VIADD R13, R13, 0x1 ;  /* 0x000000010d0d7836 */ /* 0x000fe20000000000 */
[----:B------:R-:W-:Y:S01]  /*0ac0*/  FSEL R12, R3, R12, !P0 ;  /* 0x0000000c030c7208 */ /* 0x000fe20004000000 */
[----:B------:R-:W-:Y:S06]  /*0ad0*/  @P1 BRA `(.L_x_5) ;  /* 0xfffffffc00d41947 */ /* 0x000fec000383ffff */
.L_x_0:
[----:B------:R-:W1:Y:S02]  /*0ae0*/  LDC.64 R2, c[0x0][0x388] ;  /* 0x0000e200ff027b82 */ /* 0x000e640000000a00 */
[----:B-1----:R-:W-:Y:S01]  /*0af0*/  STG.E desc[UR4][R2.64], R11 ;  /* 0x0000000b02007986 */ /* 0x002fe2000c101904 */
[----:B------:R-:W-:Y:S05]  /*0b00*/  EXIT ;  /* 0x000000000000794d */ /* 0x000fea0003800000 */
.L_x_6:
[----:B------:R-:W-:-:S00]  /*0b10*/  BRA `(.L_x_6) ;  /* 0xfffffffc00fc7947 */ /* 0x000fc0000383ffff */
[----:B------:R-:W-:-:S00]  /*0b20*/  NOP ;  /* 0x0000000000007918 */ /* 0x000fc00000000000 */
        /* <DEDUP_REMOVED lines=13> */
.L_x_19:


//--------------------- .text._Z17min_energy_at_rowPfPiii --------------------------
	.section	.text._Z17min_energy_at_rowPfPiii,"ax",@progbits
	.align	128
        .global         _Z17min_energy_at_rowPfPiii
        .type           _Z17min_energy_at_rowPfPiii,@function
        .size           _Z17min_energy_at_rowPfPiii,(.L_x_20 - _Z17min_energy_at_rowPfPiii)
        .other          _Z17min_energy_at_rowPfPiii,@"STO_CUDA_ENTRY STV_DEFAULT"
_Z17min_energy_at_rowPfPiii:
.text._Z17min_energy_at_rowPfPiii:
[----:B------:R-:W-:Y:S01]  /*0000*/  LDC R1, c[0x0][0x37c] ;  /* 0x0000df00ff017b82 */ /* 0x000fe20000000800 */
[----:B------:R-:W0:Y:S07]  /*0010*/  S2R R0, SR_TID.X ;  /* 0x0000000000007919 */ /* 0x000e2e0000002100 */
[----:B------:R-:W0:Y:S01]  /*0020*/  S2UR UR4, SR_CTAID.X ;  /* 0x00000000000479c3 */ /* 0x000e220000002500 */
[----:B------:R-:W1:Y:S07]  /*0030*/  LDCU UR6, c[0x0][0x390] ;  /* 0x00007200ff0677ac */ /* 0x000e6e0008000800 */
[----:B------:R-:W0:Y:S02]  /*0040*/  LDC R3, c[0x0][0x360] ;  /* 0x0000d800ff037b82 */ /* 0x000e240000000800 */
[----:B0-----:R-:W-:-:S05]  /*0050*/  IMAD R0, R3, UR4, R0 ;  /* 0x0000000403007c24 */ /* 0x001fca000f8e0200 */
[----:B-1----:R-:W-:-:S13]  /*0060*/  ISETP.GE.AND P0, PT, R0, UR6, PT ;  /* 0x0000000600007c0c */ /* 0x002fda000bf06270 */
[----:B------:R-:W-:Y:S05]  /*0070*/  @P0 EXIT ;  /* 0x000000000000094d */ /* 0x000fea0003800000 */
[----:B------:R-:W0:Y:S01]  /*0080*/  LDC R11, c[0x0][0x394] ;  /* 0x0000e500ff0b7b82 */ /* 0x000e220000000800 */
[----:B------:R-:W-:Y:S01]  /*0090*/  UIADD3 UR4, UPT, UPT, UR6, -0x1, URZ ;  /* 0xffffffff06047890 */ /* 0x000fe2000fffe0ff */
[----:B------:R-:W-:Y:S01]  /*00a0*/  IMAD.MOV.U32 R4, RZ, RZ, -0x1 ;  /* 0xffffffffff047424 */ /* 0x000fe200078e00ff */
[----:B------:R-:W-:-:S04]  /*00b0*/  ISETP.NE.AND P0, PT, R0, RZ, PT ;  /* 0x000000ff0000720c */ /* 0x000fc80003f05270 */
[----:B------:R-:W-:Y:S01]  /*00c0*/  ISETP.NE.AND P1, PT, R0, UR4, PT ;  /* 0x0000000400007c0c */ /* 0x000fe2000bf25270 */
[----:B------:R-:W1:Y:S03]  /*00d0*/  LDC.64 R2, c[0x0][0x380] ;  /* 0x0000e000ff027b82 */ /* 0x000e660000000a00 */
[----:B------:R-:W-:Y:S01]  /*00e0*/  SEL R4, R4, 0xfffffffe, P1 ;  /* 0xfffffffe04047807 */ /* 0x000fe20000800000 */
[----:B------:R-:W2:Y:S03]  /*00f0*/  LDCU.64 UR4, c[0x0][0x358] ;  /* 0x00006b00ff0477ac */ /* 0x000ea60008000a00 */
[----:B------:R-:W-:-:S04]  /*0100*/  SEL R5, R4, RZ, P0 ;  /* 0x000000ff04057207 */ /* 0x000fc80000000000 */
[----:B------:R-:W-:Y:S01]  /*0110*/  IADD3 R8, PT, PT, R0, R5, RZ ;  /* 0x0000000500087210 */ /* 0x000fe20007ffe0ff */
[----:B0-----:R-:W-:-:S04]  /*0120*/  VIADD R7, R11, 0xffffffff ;  /* 0xffffffff0b077836 */ /* 0x001fc80000000000 */
[----:B------:R-:W-:-:S04]  /*0130*/  IMAD R5, R7, UR6, R8 ;  /* 0x0000000607057c24 */ /* 0x000fc8000f8e0208 */
[----:B-1----:R-:W-:-:S05]  /*0140*/  IMAD.WIDE R4, R5, 0x4, R2 ;  /* 0x0000000405047825 */ /* 0x002fca00078e0202 */
[----:B--2---:R-:W2:Y:S04]  /*0150*/  LDG.E R6, desc[UR4][R4.64] ;  /* 0x0000000404067981 */ /* 0x004ea8000c1e1900 */
[----:B------:R-:W2:Y:S04]  /*0160*/  LDG.E R7, desc[UR4][R4.64+0x4] ;  /* 0x0000040404077981 */ /* 0x000ea8000c1e1900 */
[----:B------:R-:W3:Y:S01]  /*0170*/  LDG.E R10, desc[UR4][R4.64+0x8] ;  /* 0x00000804040a7981 */ /* 0x000ee2000c1e1900 */
[----:B------:R-:W-:-:S04]  /*0180*/  IMAD R11, R11, UR6, R0 ;  /* 0x000000060b0b7c24 */ /* 0x000fc8000f8e0200 */
[----:B------:R-:W-:-:S05]  /*0190*/  IMAD.WIDE R2, R11, 0x4, R2 ;  /* 0x000000040b027825 */ /* 0x000fca00078e0202 */
[----:B------:R-:W4:Y:S01]  /*01a0*/  LDG.E R13, desc[UR4][R2.64] ;  /* 0x00000004020d7981 */ /* 0x000f22000c1e1900 */
[----:B--2---:R-:W-:-:S04]  /*01b0*/  FSETP.GEU.AND P0, PT, R7, R6, PT ;  /* 0x000000060700720b */ /* 0x004fc80003f0e000 */
[----:B------:R-:W-:Y:S02]  /*01c0*/  FSEL R7, R7, R6, !P0 ;  /* 0x0000000607077208 */ /* 0x000fe40004000000 */
[----:B------:R-:W-:Y:S02]  /*01d0*/  SEL R6, RZ, 0x1, P0 ;  /* 0x00000001ff067807 */ /* 0x000fe40000000000 */
[----:B---3--:R-:W-:-:S04]  /*01e0*/  FSETP.GEU.AND P0, PT, R10, R7, PT ;  /* 0x000000070a00720b */ /* 0x008fc80003f0e000 */
[----:B------:R-:W-:-:S04]  /*01f0*/  SEL R9, R6, 0x2, P0 ;  /* 0x0000000206097807 */ /* 0x000fc80000000000 */
[----:B------:R-:W-:-:S05]  /*0200*/  LEA R6, P0, R9, R4, 0x2 ;  /* 0x0000000409067211 */ /* 0x000fca00078010ff */
[----:B------:R-:W-:Y:S02]  /*0210*/  IMAD.X R7, RZ, RZ, R5, P0 ;  /* 0x000000ffff077224 */ /* 0x000fe400000e0605 */
[----:B------:R-:W0:Y:S03]  /*0220*/  LDC.64 R4, c[0x0][0x388] ;  /* 0x0000e200ff047b82 */ /* 0x000e260000000a00 */
[----:B------:R-:W4:Y:S01]  /*0230*/  LDG.E R6, desc[UR4][R6.64] ;  /* 0x0000000406067981 */ /* 0x000f22000c1e1900 */
[----:B------:R-:W-:Y:S01]  /*0240*/  IADD3 R9, PT, PT, R8, R9, RZ ;  /* 0x0000000908097210 */ /* 0x000fe20007ffe0ff */
[----:B0-----:R-:W-:-:S04]  /*0250*/  IMAD.WIDE R4, R11, 0x4, R4 ;  /* 0x000000040b047825 */ /* 0x001fc800078e0204 */
[----:B----4-:R-:W-:-:S05]  /*0260*/  FADD R13, R6, R13 ;  /* 0x0000000d060d7221 */ /* 0x010fca0000000000 */
[----:B------:R-:W-:Y:S04]  /*0270*/  STG.E desc[UR4][R2.64], R13 ;  /* 0x0000000d02007986 */ /* 0x000fe8000c101904 */
[----:B------:R-:W-:Y:S01]  /*0280*/  STG.E desc[UR4][R4.64], R9 ;  /* 0x0000000904007986 */ /* 0x000fe2000c101904 */
[----:B------:R-:W-:Y:S05]  /*0290*/  EXIT ;  /* 0x000000000000794d */ /* 0x000fea0003800000 */
.L_x_7:
        /* <DEDUP_REMOVED lines=14> */
.L_x_20:


//--------------------- .text._Z9sobel_absPfS_ii  --------------------------
	.section	.text._Z9sobel_absPfS_ii,"ax",@progbits
	.align	128
        .global         _Z9sobel_absPfS_ii
        .type           _Z9sobel_absPfS_ii,@function
        .size           _Z9sobel_absPfS_ii,(.L_x_18 - _Z9sobel_absPfS_ii)
        .other          _Z9sobel_absPfS_ii,@"STO_CUDA_ENTRY STV_DEFAULT"
_Z9sobel_absPfS_ii:
.text._Z9sobel_absPfS_ii:
[----:B------:R-:W-:Y:S01]  /*0000*/  LDC R1, c[0x0][0x37c] ;  /* 0x0000df00ff017b82 */ /* 0x000fe20000000800 */
[----:B------:R-:W0:Y:S07]  /*0010*/  S2R R5, SR_TID.Y ;  /* 0x0000000000057919 */ /* 0x000e2e0000002200 */
[----:B------:R-:W1:Y:S01]  /*0020*/  LDC R7, c[0x0][0x360] ;  /* 0x0000d800ff077b82 */ /* 0x000e620000000800 */
[----:B------:R-:W1:Y:S07]  /*0030*/  S2R R0, SR_TID.X ;  /* 0x0000000000007919 */ /* 0x000e6e0000002100 */
[----:B------:R-:W0:Y:S08]  /*0040*/  S2UR UR5, SR_CTAID.Y ;  /* 0x00000000000579c3 */ /* 0x000e300000002600 */
[----:B------:R-:W0:Y:S08]  /*0050*/  LDC R6, c[0x0][0x364] ;  /* 0x0000d900ff067b82 */ /* 0x000e300000000800 */
[----:B------:R-:W1:Y:S08]  /*0060*/  S2UR UR4, SR_CTAID.X ;  /* 0x00000000000479c3 */ /* 0x000e700000002500 */
[----:B------:R-:W2:Y:S01]  /*0070*/  LDC.64 R2, c[0x0][0x390] ;  /* 0x0000e400ff027b82 */ /* 0x000ea20000000a00 */
[----:B0-----:R-:W-:-:S02]  /*0080*/  IMAD R6, R6, UR5, R5 ;  /* 0x0000000506067c24 */ /* 0x001fc4000f8e0205 */
[----:B-1----:R-:W-:-:S03]  /*0090*/  IMAD R7, R7, UR4, R0 ;  /* 0x0000000407077c24 */ /* 0x002fc6000f8e0200 */
[----:B--2---:R-:W-:-:S04]  /*00a0*/  ISETP.GE.AND P0, PT, R6, R3, PT ;  /* 0x000000030600720c */ /* 0x004fc80003f06270 */
[----:B------:R-:W-:-:S13]  /*00b0*/  ISETP.GE.OR P0, PT, R7, R2, P0 ;  /* 0x000000020700720c */ /* 0x000fda0000706670 */
[----:B------:R-:W-:Y:S05]  /*00c0*/  @P0 EXIT ;  /* 0x000000000000094d */ /* 0x000fea0003800000 */
[----:B------:R-:W-:Y:S01]  /*00d0*/  IADD3 R0, PT, PT, R2, -0x1, RZ ;  /* 0xffffffff02007810 */ /* 0x000fe20007ffe0ff */
[----:B------:R-:W0:Y:S01]  /*00e0*/  LDCU.64 UR4, c[0x0][0x358] ;  /* 0x00006b00ff0477ac */ /* 0x000e220008000a00 */
[----:B------:R-:W-:Y:S01]  /*00f0*/  IADD3 R5, PT, PT, R3, -0x1, RZ ;  /* 0xffffffff03057810 */ /* 0x000fe20007ffe0ff */
[----:B------:R-:W-:Y:S01]  /*0100*/  BSSY.RECONVERGENT B0, `(.L_x_8) ;  /* 0x0000021000007945 */ /* 0x000fe20003800200 */
[C---:B------:R-:W-:Y:S01]  /*0110*/  ISETP.NE.AND P1, PT, R7.reuse, R0, PT ;  /* 0x000000000700720c */ /* 0x040fe20003f25270 */
[----:B------:R-:W-:Y:S01]  /*0120*/  HFMA2 R0, -RZ, RZ, 0, 0 ;  /* 0x00000000ff007431 */ /* 0x000fe200000001ff */
[C---:B------:R-:W-:Y:S01]  /*0130*/  ISETP.NE.AND P0, PT, R6.reuse, R5, PT ;  /* 0x000000050600720c */ /* 0x040fe20003f05270 */
[C---:B------:R-:W-:Y:S01]  /*0140*/  IMAD R5, R6.reuse, R2, R7 ;  /* 0x0000000206057224 */ /* 0x040fe200078e0207 */
[----:B------:R-:W-:Y:S02]  /*0150*/  ISETP.EQ.OR P2, PT, R7, RZ, !P1 ;  /* 0x000000ff0700720c */ /* 0x000fe40004f42670 */
[----:B------:R-:W-:-:S02]  /*0160*/  ISETP.EQ.OR P0, PT, R6, RZ, !P0 ;  /* 0x000000ff0600720c */ /* 0x000fc40004702670 */
[----:B------:R-:W-:-:S09]  /*0170*/  MOV R4, RZ ;  /* 0x000000ff00047202 */ /* 0x000fd20000000f00 */
[----:B0-----:R-:W-:Y:S05]  /*0180*/  @P2 BRA `(.L_x_9) ;  /* 0x0000000000602947 */ /* 0x001fea0003800000 */
[----:B------:R-:W0:Y:S01]  /*0190*/  LDC.64 R8, c[0x0][0x388] ;  /* 0x0000e200ff087b82 */ /* 0x000e220000000a00 */
[----:B------:R-:W-:Y:S02]  /*01a0*/  ISETP.NE.AND P2, PT, R6, RZ, PT ;  /* 0x000000ff0600720c */ /* 0x000fe40003f45270 */
[----:B------:R-:W-:-:S04]  /*01b0*/  IADD3 R3, PT, PT, R3, -0x1, RZ ;  /* 0xffffffff03037810 */ /* 0x000fc80007ffe0ff */
[----:B------:R-:W-:-:S07]  /*01c0*/  ISETP.NE.AND P3, PT, R6, R3, PT ;  /* 0x000000030600720c */ /* 0x000fce0003f65270 */
[----:B------:R-:W-:-:S03]  /*01d0*/  @P2 IMAD.WIDE R10, R2, 0x4, RZ ;  /* 0x00000004020a2825 */ /* 0x000fc600078e02ff */
[----:B------:R-:W-:Y:S02]  /*01e0*/  @P2 LOP3.LUT R3, R10, 0xfffffffc, RZ, 0x3c, !PT ;  /* 0xfffffffc0a032812 */ /* 0x000fe400078e3cff */
[----:B------:R-:W-:Y:S01]  /*01f0*/  @P2 LOP3.LUT R11, RZ, R11, RZ, 0x33, !PT ;  /* 0x0000000bff0b2212 */ /* 0x000fe200078e33ff */
[----:B0-----:R-:W-:-:S03]  /*0200*/  IMAD.WIDE R8, R5, 0x4, R8 ;  /* 0x0000000405087825 */ /* 0x001fc600078e0208 */
[----:B------:R-:W-:Y:S02]  /*0210*/  @P2 IADD3 R10, P4, PT, R8, R3, RZ ;  /* 0x00000003080a2210 */ /* 0x000fe40007f9e0ff */
[----:B------:R-:W2:Y:S02]  /*0220*/  LDG.E R4, desc[UR4][R8.64+0x4] ;  /* 0x0000040408047981 */ /* 0x000ea4000c1e1900 */
[----:B------:R-:W-:Y:S02]  /*0230*/  @P2 IADD3.X R11, PT, PT, R9, R11, RZ, P4, !PT ;  /* 0x0000000b090b2210 */ /* 0x000fe400027fe4ff */
[----:B------:R-:W3:Y:S01]  /*0240*/  LDG.E R3, desc[UR4][R8.64+-0x4] ;  /* 0xfffffc0408037981 */ /* 0x000ee2000c1e1900 */
[----:B------:R-:W-:-:S03]  /*0250*/  @P3 IMAD.WIDE R12, R2, 0x4, R8 ;  /* 0x00000004020c3825 */ /* 0x000fc600078e0208 */
[----:B------:R-:W4:Y:S04]  /*0260*/  @P2 LDG.E R6, desc[UR4][R10.64] ;  /* 0x000000040a062981 */ /* 0x000f28000c1e1900 */
[----:B------:R-:W4:Y:S04]  /*0270*/  @P2 LDG.E R15, desc[UR4][R10.64+0x8] ;  /* 0x000008040a0f2981 */ /* 0x000f28000c1e1900 */
[----:B------:R-:W5:Y:S04]  /*0280*/  @P3 LDG.E R14, desc[UR4][R12.64+-0x4] ;  /* 0xfffffc040c0e3981 */ /* 0x000f68000c1e1900 */
[----:B------:R-:W5:Y:S01]  /*0290*/  @P3 LDG.E R17, desc[UR4][R12.64+0x4] ;  /* 0x000004040c113981 */ /* 0x000f62000c1e1900 */
[----:B--2---:R-:W-:Y:S01]  /*02a0*/  FADD R4, R4, R4 ;  /* 0x0000000404047221 */ /* 0x004fe20000000000 */
[----:B---3--:R-:W-:-:S04]  /*02b0*/  FADD R3, R3, R3 ;  /* 0x0000000303037221 */ /* 0x008fc80000000000 */
[----:B------:R-:W-:Y:S01]  /*02c0*/  FADD R4, -R3, R4 ;  /* 0x0000000403047221 */ /* 0x000fe20000000100 */
[----:B----4-:R-:W-:-:S04]  /*02d0*/  @P2 FADD R15, -R6, R15 ;  /* 0x0000000f060f2221 */ /* 0x010fc80000000100 */
[----:B------:R-:W-:Y:S01]  /*02e0*/  @P2 FADD R4, R4, R15 ;  /* 0x0000000f04042221 */ /* 0x000fe20000000000 */
[----:B-----5:R-:W-:-:S04]  /*02f0*/  @P3 FADD R17, -R14, R17 ;  /* 0x000000110e113221 */ /* 0x020fc80000000100 */
[----:B------:R-:W-:-:S07]  /*0300*/  @P3 FADD R4, R4, R17 ;  /* 0x0000001104043221 */ /* 0x000fce0000000000 */
.L_x_9:
[----:B------:R-:W-:Y:S05]  /*0310*/  BSYNC.RECONVERGENT B0 ;  /* 0x0000000000007941 */ /* 0x000fea0003800200 */
.L_x_8:
[----:B------:R-:W-:Y:S04]  /*0320*/  BSSY.RECONVERGENT B0, `(.L_x_10) ;  /* 0x0000015000007945 */ /* 0x000fe80003800200 */
[----:B------:R-:W-:Y:S05]  /*0330*/  @P0 BRA `(.L_x_11) ;  /* 0x00000000004c0947 */ /* 0x000fea0003800000 */
[----:B------:R-:W0:Y:S01]  /*0340*/  LDC.64 R8, c[0x0][0x388] ;  /* 0x0000e200ff087b82 */ /* 0x000e220000000a00 */
[----:B------:R-:W-:Y:S02]  /*0350*/  ISETP.NE.AND P0, PT, R7, RZ, PT ;  /* 0x000000ff0700720c */ /* 0x000fe40003f05270 */
[CC--:B------:R-:W-:Y:S02]  /*0360*/  IADD3 R7, PT, PT, R5.reuse, R2.reuse, RZ ;  /* 0x0000000205077210 */ /* 0x0c0fe40007ffe0ff */
[----:B------:R-:W-:-:S03]  /*0370*/  IADD3 R3, PT, PT, R5, -R2, RZ ;  /* 0x8000000205037210 */ /* 0x000fc60007ffe0ff */
[----:B0-----:R-:W-:-:S04]  /*0380*/  IMAD.WIDE R6, R7, 0x4, R8 ;  /* 0x0000000407067825 */ /* 0x001fc800078e0208 */
[----:B------:R-:W-:Y:S02]  /*0390*/  IMAD.WIDE R2, R3, 0x4, R8 ;  /* 0x0000000403027825 */ /* 0x000fe400078e0208 */
[----:B------:R-:W2:Y:S04]  /*03a0*/  @P0 LDG.E R11, desc[UR4][R6.64+-0x4] ;  /* 0xfffffc04060b0981 */ /* 0x000ea8000c1e1900 */
[----:B------:R-:W3:Y:S04]  /*03b0*/  LDG.E R8, desc[UR4][R6.64] ;  /* 0x0000000406087981 */ /* 0x000ee8000c1e1900 */
[----:B------:R-:W4:Y:S04]  /*03c0*/  LDG.E R0, desc[UR4][R2.64] ;  /* 0x0000000402007981 */ /* 0x000f28000c1e1900 */
[----:B------:R-:W2:Y:S04]  /*03d0*/  @P0 LDG.E R10, desc[UR4][R2.64+-0x4] ;  /* 0xfffffc04020a0981 */ /* 0x000ea8000c1e1900 */
[----:B------:R-:W5:Y:S04]  /*03e0*/  @P1 LDG.E R13, desc[UR4][R6.64+0x4] ;  /* 0x00000404060d1981 */ /* 0x000f68000c1e1900 */
[----:B------:R-:W5:Y:S01]  /*03f0*/  @P1 LDG.E R12, desc[UR4][R2.64+0x4] ;  /* 0x00000404020c1981 */ /* 0x000f62000c1e1900 */
[----:B---3--:R-:W-:Y:S01]  /*0400*/  FADD R9, R8, R8 ;  /* 0x0000000808097221 */ /* 0x008fe20000000000 */
[----:B----4-:R-:W-:Y:S01]  /*0410*/  FADD R0, R0, R0 ;  /* 0x0000000000007221 */ /* 0x010fe20000000000 */
[----:B--2---:R-:W-:-:S03]  /*0420*/  @P0 FADD R11, -R10, R11 ;  /* 0x0000000b0a0b0221 */ /* 0x004fc60000000100 */
[----:B------:R-:W-:-:S04]  /*0430*/  FADD R0, -R0, R9 ;  /* 0x0000000900007221 */ /* 0x000fc80000000100 */
[----:B------:R-:W-:Y:S01]  /*0440*/  @P0 FADD R0, R0, R11 ;  /* 0x0000000b00000221 */ /* 0x000fe20000000000 */
[----:B-----5:R-:W-:-:S04]  /*0450*/  @P1 FADD R13, -R12, R13 ;  /* 0x0000000d0c0d1221 */ /* 0x020fc80000000100 */
[----:B------:R-:W-:-:S07]  /*0460*/  @P1 FADD R0, R0, R13 ;  /* 0x0000000d00001221 */ /* 0x000fce0000000000 */
.L_x_11:
[----:B------:R-:W-:Y:S05]  /*0470*/  BSYNC.RECONVERGENT B0 ;  /* 0x0000000000007941 */ /* 0x000fea0003800200 */
.L_x_10:
[----:B------:R-:W-:Y:S01]  /*0480*/  FMUL R3, R0, R0 ;  /* 0x0000000000037220 */ /* 0x000fe20000400000 */
[----:B------:R-:W-:Y:S03]  /*0490*/  BSSY.RECONVERGENT B0, `(.L_x_12) ;  /* 0x000000d000007945 */ /* 0x000fe60003800200 */
[----:B------:R-:W-:-:S04]  /*04a0*/  FFMA R0, R4, R4, R3 ;  /* 0x0000000404007223 */ /* 0x000fc80000000003 */
[----:B------:R0:W1:Y:S01]  /*04b0*/  MUFU.RSQ R3, R0 ;  /* 0x0000000000037308 */ /* 0x0000620000001400 */
[----:B------:R-:W-:-:S04]  /*04c0*/  IADD3 R2, PT, PT, R0, -0xd000000, RZ ;  /* 0xf300000000027810 */ /* 0x000fc80007ffe0ff */
[----:B------:R-:W-:-:S13]  /*04d0*/  ISETP.GT.U32.AND P0, PT, R2, 0x727fffff, PT ;  /* 0x727fffff0200780c */ /* 0x000fda0003f04070 */
[----:B01----:R-:W-:Y:S05]  /*04e0*/  @!P0 BRA `(.L_x_13) ;  /* 0x00000000000c8947 */ /* 0x003fea0003800000 */
[----:B------:R-:W-:-:S07]  /*04f0*/  MOV R9, 0x510 ;  /* 0x0000051000097802 */ /* 0x000fce0000000f00 */
[----:B------:R-:W-:Y:S05]  /*0500*/  CALL.REL.NOINC `($__internal_0_$__cuda_sm20_sqrt_rn_f32_slowpath) ;  /* 0x0000000000287944 */ /* 0x000fea0003c00000 */
[----:B------:R-:W-:Y:S05]  /*0510*/  BRA `(.L_x_14) ;  /* 0x0000000000107947 */ /* 0x000fea0003800000 */
.L_x_13:
[----:B------:R-:W-:Y:S01]  /*0520*/  FMUL.FTZ R7, R0, R3 ;  /* 0x0000000300077220 */ /* 0x000fe20000410000 */
[----:B------:R-:W-:-:S03]  /*0530*/  FMUL.FTZ R2, R3, 0.5 ;  /* 0x3f00000003027820 */ /* 0x000fc60000410000 */
[----:B------:R-:W-:-:S04]  /*0540*/  FFMA R0, -R7, R7, R0 ;  /* 0x0000000707007223 */ /* 0x000fc80000000100 */
[----:B------:R-:W-:-:S07]  /*0550*/  FFMA R7, R0, R2, R7 ;  /* 0x0000000200077223 */ /* 0x000fce0000000007 */
.L_x_14:
[----:B------:R-:W-:Y:S05]  /*0560*/  BSYNC.RECONVERGENT B0 ;  /* 0x0000000000007941 */ /* 0x000fea0003800200 */
.L_x_12:
[----:B------:R-:W0:Y:S02]  /*0570*/  LDC.64 R2, c[0x0][0x380] ;  /* 0x0000e000ff027b82 */ /* 0x000e240000000a00 */
[----:B0-----:R-:W-:-:S05]  /*0580*/  IMAD.WIDE R2, R5, 0x4, R2 ;  /* 0x0000000405027825 */ /* 0x001fca00078e0202 */
[----:B------:R-:W-:Y:S01]  /*0590*/  STG.E desc[UR4][R2.64], R7 ;  /* 0x0000000702007986 */ /* 0x000fe2000c101904 */
[----:B------:R-:W-:Y:S05]  /*05a0*/  EXIT ;  /* 0x000000000000794d */ /* 0x000fea0003800000 */
        .weak           $__internal_0_$__cuda_sm20_sqrt_rn_f32_slowpath
        .type           $__internal_0_$__cuda_sm20_sqrt_rn_f32_slowpath,@function
        .size           $__internal_0_$__cuda_sm20_sqrt_rn_f32_slowpath,(.L_x_18 - $__internal_0_$__cuda_sm20_sqrt_rn_f32_slowpath)
$__internal_0_$__cuda_sm20_sqrt_rn_f32_slowpath:
[----:B------:R-:W-:-:S13]  /*05b0*/  LOP3.LUT P0, RZ, R0, 0x7fffffff, RZ, 0xc0, !PT ;  /* 0x7fffffff00ff7812 */ /* 0x000fda000780c0ff */
[----:B------:R-:W-:Y:S01]  /*05c0*/  @!P0 MOV R2, R0 ;  /* 0x0000000000028202 */ /* 0x000fe20000000f00 */
[----:B------:R-:W-:Y:S06]  /*05d0*/  @!P0 BRA `(.L_x_15) ;  /* 0x0000000000408947 */ /* 0x000fec0003800000 */
[----:B------:R-:W-:-:S13]  /*05e0*/  FSETP.GEU.FTZ.AND P0, PT, R0, RZ, PT ;  /* 0x000000ff0000720b */ /* 0x000fda0003f1e000 */
[----:B------:R-:W-:Y:S01]  /*05f0*/  @!P0 MOV R2, 0x7fffffff ;  /* 0x7fffffff00028802 */ /* 0x000fe20000000f00 */
[----:B------:R-:W-:Y:S06]  /*0600*/  @!P0 BRA `(.L_x_15) ;  /* 0x0000000000348947 */ /* 0x000fec0003800000 */
[----:B------:R-:W-:-:S13]  /*0610*/  FSETP.GTU.FTZ.AND P0, PT, |R0|, +INF , PT ;  /* 0x7f8000000000780b */ /* 0x000fda0003f1c200 */
[----:B------:R-:W-:Y:S01]  /*0620*/  @P0 FADD.FTZ R2, R0, 1 ;  /* 0x3f80000000020421 */ /* 0x000fe20000010000 */
[----:B------:R-:W-:Y:S06]  /*0630*/  @P0 BRA `(.L_x_15) ;  /* 0x0000000000280947 */ /* 0x000fec0003800000 */
[----:B------:R-:W-:-:S13]  /*0640*/  FSETP.NEU.FTZ.AND P0, PT, |R0|, +INF , PT ;  /* 0x7f8000000000780b */ /* 0x000fda0003f1d200 */
[----:B------:R-:W-:-:S04]  /*0650*/  @P0 FFMA R3, R0, 1.84467440737095516160e+19, RZ ;  /* 0x5f80000000030823 */ /* 0x000fc800000000ff */
[----:B------:R-:W0:Y:S02]  /*0660*/  @P0 MUFU.RSQ R2, R3 ;  /* 0x0000000300020308 */ /* 0x000e240000001400 */
[----:B0-----:R-:W-:Y:S01]  /*0670*/  @P0 FMUL.FTZ R4, R3, R2 ;  /* 0x0000000203040220 */ /* 0x001fe20000410000 */
[----:B------:R-:W-:Y:S01]  /*0680*/  @P0 FMUL.FTZ R8, R2, 0.5 ;  /* 0x3f00000002080820 */ /* 0x000fe20000410000 */
[----:B------:R-:W-:Y:S02]  /*0690*/  @!P0 MOV R2, R0 ;  /* 0x0000000000028202 */ /* 0x000fe40000000f00 */
[----:B------:R-:W-:-:S04]  /*06a0*/  @P0 FADD.FTZ R6, -R4, -RZ ;  /* 0x800000ff04060221 */ /* 0x000fc80000010100 */
[----:B------:R-:W-:-:S04]  /*06b0*/  @P0 FFMA R7, R4, R6, R3 ;  /* 0x0000000604070223 */ /* 0x000fc80000000003 */
[----:B------:R-:W-:-:S04]  /*06c0*/  @P0 FFMA R7, R7, R8, R4 ;  /* 0x0000000807070223 */ /* 0x000fc80000000004 */
[----:B------:R-:W-:-:S07]  /*06d0*/  @P0 FMUL.FTZ R2, R7, 2.3283064365386962891e-10 ;  /* 0x2f80000007020820 */ /* 0x000fce0000410000 */
.L_x_15:
[----:B------:R-:W-:Y:S01]  /*06e0*/  HFMA2 R3, -RZ, RZ, 0, 0 ;  /* 0x00000000ff037431 */ /* 0x000fe200000001ff */
[----:B------:R-:W-:Y:S02]  /*06f0*/  MOV R7, R2 ;  /* 0x0000000200077202 */ /* 0x000fe40000000f00 */
[----:B------:R-:W-:-:S04]  /*0700*/  MOV R2, R9 ;  /* 0x0000000900027202 */ /* 0x000fc80000000f00 */
[----:B------:R-:W-:Y:S05]  /*0710*/  RET.REL.NODEC R2 `(_Z9sobel_absPfS_ii) ;  /* 0xfffffff802387950 */ /* 0x000fea0003c3ffff */
.L_x_16:
        /* <DEDUP_REMOVED lines=14> */
.L_x_18:


//--------------------- .text._Z8bgr2grayPfS_ii   --------------------------
	.section	.text._Z8bgr2grayPfS_ii,"ax",@progbits
	.align	128
        .global         _Z8bgr2grayPfS_ii
        .type           _Z8bgr2grayPfS_ii,@function
        .size           _Z8bgr2grayPfS_ii,(.L_x_22 - _Z8bgr2grayPfS_ii)
        .other          _Z8bgr2grayPfS_ii,@"STO_CUDA_ENTRY STV_DEFAULT"
_Z8bgr2grayPfS_ii:
.text._Z8bgr2grayPfS_ii:
[----:B------:R-:W-:Y:S01]  /*0000*/  LDC R1, c[0x0][0x37c] ;  /* 0x0000df00ff017b82 */ /* 0x000fe20000000800 */
[----:B------:R-:W0:Y:S07]  /*0010*/  S2R R2, SR_TID.Y ;  /* 0x0000000000027919 */ /* 0x000e2e0000002200 */
[----:B------:R-:W1:Y:S01]  /*0020*/  LDC R0, c[0x0][0x360] ;  /* 0x0000d800ff007b82 */ /* 0x000e620000000800 */
[----:B------:R-:W2:Y:S01]  /*0030*/  LDCU.64 UR6, c[0x0][0x390] ;  /* 0x00007200ff0677ac */ /* 0x000ea20008000a00 */
[----:B------:R-:W1:Y:S06]  /*0040*/  S2R R3, SR_TID.X ;  /* 0x0000000000037919 */ /* 0x000e6c0000002100 */
[----:B------:R-:W0:Y:S08]  /*0050*/  S2UR UR5, SR_CTAID.Y ;  /* 0x00000000000579c3 */ /* 0x000e300000002600 */
[----:B------:R-:W0:Y:S08]  /*0060*/  LDC R5, c[0x0][0x364] ;  /* 0x0000d900ff057b82 */ /* 0x000e300000000800 */
[----:B------:R-:W1:Y:S01]  /*0070*/  S2UR UR4, SR_CTAID.X ;  /* 0x00000000000479c3 */ /* 0x000e620000002500 */
[----:B0-----:R-:W-:-:S05]  /*0080*/  IMAD R5, R5, UR5, R2 ;  /* 0x0000000505057c24 */ /* 0x001fca000f8e0202 */
[----:B--2---:R-:W-:Y:S01]  /*0090*/  ISETP.GE.AND P0, PT, R5, UR7, PT ;  /* 0x0000000705007c0c */ /* 0x004fe2000bf06270 */
[----:B-1----:R-:W-:-:S05]  /*00a0*/  IMAD R0, R0, UR4, R3 ;  /* 0x0000000400007c24 */ /* 0x002fca000f8e0203 */
[----:B------:R-:W-:-:S13]  /*00b0*/  ISETP.GE.OR P0, PT, R0, UR6, P0 ;  /* 0x0000000600007c0c */ /* 0x000fda0008706670 */
[----:B------:R-:W-:Y:S05]  /*00c0*/  @P0 EXIT ;  /* 0x000000000000094d */ /* 0x000fea0003800000 */
[----:B------:R-:W0:Y:S01]  /*00d0*/  LDC.64 R2, c[0x0][0x388] ;  /* 0x0000e200ff027b82 */ /* 0x000e220000000a00 */
[----:B------:R-:W1:Y:S01]  /*00e0*/  LDCU.64 UR4, c[0x0][0x358] ;  /* 0x00006b00ff0477ac */ /* 0x000e620008000a00 */
[----:B------:R-:W-:-:S05]  /*00f0*/  IMAD R13, R5, UR6, R0 ;  /* 0x00000006050d7c24 */ /* 0x000fca000f8e0200 */
[----:B------:R-:W-:Y:S01]  /*0100*/  LEA R5, R13, R13, 0x1 ;  /* 0x0000000d0d057211 */ /* 0x000fe200078e08ff */
[----:B------:R-:W-:Y:S01]  /*0110*/  UMOV UR8, 0x39581062 ;  /* 0x3958106200087882 */ /* 0x000fe20000000000 */
[----:B------:R-:W-:Y:S01]  /*0120*/  UMOV UR9, 0x3fe2c8b4 ;  /* 0x3fe2c8b400097882 */ /* 0x000fe20000000000 */
[----:B------:R-:W2:Y:S02]  /*0130*/  LDC.64 R10, c[0x0][0x380] ;  /* 0x0000e000ff0a7b82 */ /* 0x000ea40000000a00 */
[----:B0-----:R-:W-:-:S05]  /*0140*/  IMAD.WIDE R2, R5, 0x4, R2 ;  /* 0x0000000405027825 */ /* 0x001fca00078e0202 */
[----:B-1----:R-:W3:Y:S04]  /*0150*/  LDG.E R12, desc[UR4][R2.64+0x4] ;  /* 0x00000404020c7981 */ /* 0x002ee8000c1e1900 */
[----:B------:R-:W4:Y:S04]  /*0160*/  LDG.E R0, desc[UR4][R2.64] ;  /* 0x0000000402007981 */ /* 0x000f28000c1e1900 */
[----:B------:R2:W5:Y:S02]  /*0170*/  LDG.E R8, desc[UR4][R2.64+0x8] ;  /* 0x0000080402087981 */ /* 0x000564000c1e1900 */
[----:B--2---:R-:W-:Y:S01]  /*0180*/  IMAD.WIDE R2, R13, 0x4, R10 ;  /* 0x000000040d027825 */ /* 0x004fe200078e020a */
[----:B---3--:R-:W0:Y:S08]  /*0190*/  F2F.F64.F32 R6, R12 ;  /* 0x0000000c00067310 */ /* 0x008e300000201800 */
[----:B----4-:R-:W1:Y:S01]  /*01a0*/  F2F.F64.F32 R4, R0 ;  /* 0x0000000000047310 */ /* 0x010e620000201800 */
[----:B0-----:R-:W-:-:S07]  /*01b0*/  DMUL R6, R6, UR8 ;  /* 0x0000000806067c28 */ /* 0x001fce0008000000 */
[----:B-----5:R-:W0:Y:S01]  /*01c0*/  F2F.F64.F32 R8, R8 ;  /* 0x0000000800087310 */ /* 0x020e220000201800 */
[----:B------:R-:W-:Y:S01]  /*01d0*/  UMOV UR8, 0xe5604189 ;  /* 0xe560418900087882 */ /* 0x000fe20000000000 */
[----:B------:R-:W-:Y:S02]  /*01e0*/  UMOV UR9, 0x3fd322d0 ;  /* 0x3fd322d000097882 */ /* 0x000fe40000000000 */
[----:B-1----:R-:W-:Y:S01]  /*01f0*/  DFMA R4, R4, UR8, R6 ;  /* 0x0000000804047c2b */ /* 0x002fe20008000006 */
[----:B------:R-:W-:Y:S01]  /*0200*/  UMOV UR8, 0x9fbe76c9 ;  /* 0x9fbe76c900087882 */ /* 0x000fe20000000000 */
[----:B------:R-:W-:-:S06]  /*0210*/  UMOV UR9, 0x3fbd2f1a ;  /* 0x3fbd2f1a00097882 */ /* 0x000fcc0000000000 */
[----:B0-----:R-:W-:-:S10]  /*0220*/  DFMA R4, R8, UR8, R4 ;  /* 0x0000000808047c2b */ /* 0x001fd40008000004 */
[----:B------:R-:W0:Y:S02]  /*0230*/  F2F.F32.F64 R5, R4 ;  /* 0x0000000400057310 */ /* 0x000e240000301000 */
[----:B0-----:R-:W-:Y:S01]  /*0240*/  STG.E desc[UR4][R2.64], R5 ;  /* 0x0000000502007986 */ /* 0x001fe2000c101904 */
[----:B------:R-:W-:Y:S05]  /*0250*/  EXIT ;  /* 0x000000000000794d */ /* 0x000fea0003800000 */
.L_x_17:
        /* <DEDUP_REMOVED lines=10> */
.L_x_22:


//--------------------- .nv.shared.reserved.0     --------------------------
	.section	.nv.shared.reserved.0,"aw",@nobits
	.weak		__nv_reservedSMEM_offset_0_alias
	.size		__nv_reservedSMEM_offset_0_alias, 0, 64
	.other		__nv_reservedSMEM_offset_0_alias,@"STO_CUDA_RESERVED_SHARED STV_DEFAULT"
__nv_reservedSMEM_offset_0_alias:
	.zero		0
	.zero		64


//--------------------- .nv.constant0._Z13get_min_indexPfPiii --------------------------
	.section	.nv.constant0._Z13get_min_indexPfPiii,"a",@progbits
	.sectionflags	@""
	.align	4
.nv.constant0._Z13get_min_indexPfPiii:
	.zero		920


//--------------------- .nv.constant0._Z17min_energy_at_rowPfPiii --------------------------
	.section	.nv.constant0._Z17min_energy_at_rowPfPiii,"a",@progbits
	.sectionflags	@""
	.align	4
.nv.constant0._Z17min_energy_at_rowPfPiii:
	.zero		920


//--------------------- .nv.constant0._Z9sobel_absPfS_ii --------------------------
	.section	.nv.constant0._Z9sobel_absPfS_ii,"a",@progbits
	.sectionflags	@""
	.align	4
.nv.constant0._Z9sobel_absPfS_ii:
	.zero		920


//--------------------- .nv.constant0._Z8bgr2grayPfS_ii --------------------------
	.section	.nv.constant0._Z8bgr2grayPfS_ii,"a",@progbits
	.sectionflags	@""
	.align	4
.nv.constant0._Z8bgr2grayPfS_ii:
	.zero		920


//--------------------- SYMBOLS --------------------------

	.type		.nv.reservedSmem.offset0,@object
	.size		.nv.reservedSmem.offset0,0x4
